	.target	sm_90a

	.elftype	@"ET_EXEC"


//--------------------- .note.nv.tkinfo           --------------------------
	.section	.note.nv.tkinfo,"",@"SHT_NOTE"
	.sectionflags	@"SHF_NOTE_NV_TKINFO"
	.tkinfo
        /*0018*/ 	.word	0x00000002
        /*0030*/ 	.string	""
        /*0030*/ 	.string	"ptxas"
        /*0030*/ 	.string	"Cuda compilation tools, release 13.0, V13.0.88"
        /*0030*/ 	.string	"Build cuda_13.0.r13.0/compiler.36424714_0"
        /*0030*/ 	.string	"-arch sm_90a -m 64 "



//--------------------- .note.nv.cuinfo           --------------------------
	.section	.note.nv.cuinfo,"",@"SHT_NOTE"
	.sectionflags	@"SHF_NOTE_NV_CUINFO"
        /*0018*/ 	.short	0x0002
        /*001a*/ 	.short	0x005a
        /*001c*/ 	.short	0x0082
	.zero		2


//--------------------- .nv.info                  --------------------------
	.section	.nv.info,"",@"SHT_CUDA_INFO"
	.align	4


	//----- nvinfo : EIATTR_REGCOUNT
	.align		4
        /*0000*/ 	.byte	0x04, 0x2f
        /*0002*/ 	.short	(.L_15 - .L_14)
	.align		4
.L_14:
        /*0004*/ 	.word	index@(_ZN7cutlass13device_kernelINS_4gemm6kernel13GemmUniversalIN4cute5tupleIJiiiiEEENS1_10collective13CollectiveMmaINS1_34MainloopSm90TmaGmmaWarpSpecializedILi9ENS5_IJNS4_1CILi1EEENSA_ILi2EEESB_EEENS1_35KernelTmaWarpSpecializedCooperativeEEENS5_IJNSA_ILi256EEENSA_ILi128EEENSA_ILi32EEEEEENS_6half_tENS5_IJlSB_lEEESK_SL_NS4_8TiledMMAINS4_8MMA_AtomIJNS4_4SM904GMMA26MMA_64x128x16_F32F16F16_SSILNSP_5MajorE0ELSR_0ELNSP_7ScaleInE1ELSS_1EEEEEENS4_6LayoutINS5_IJSC_SB_SB_EEENS5_IJSB_NSA_ILi0EEESX_EEEEENS5_IJNS4_10UnderscoreES10_S10_EEEEENS4_23SM90_TMA_LOAD_MULTICASTENS4_14ComposedLayoutINS4_7SwizzleILi2ELi4ELi3EEENS4_18smem_ptr_flag_bitsILi16EEENSV_INS5_IJNSA_ILi8EEESI_EEENS5_IJSI_SB_EEEEEEEvNS4_8identityENS4_13SM90_TMA_LOADES1D_vS1E_EENS_8epilogue10collective6detail29Sm90TmaWarpSpecializedAdapterINS1I_15DefaultEpilogueISK_SL_SL_NS1H_6thread17LinearCombinationISK_Li1EffLNS1M_9ScaleType4KindE0ELNS_15FloatRoundStyleE2ESK_EENS1_15EpilogueDefaultEEEEEvvEEEEvNT_6ParamsE)
        /*0008*/ 	.word	0x000000a8


	//----- nvinfo : EIATTR_FRAME_SIZE
	.align		4
.L_15:
        /*000c*/ 	.byte	0x04, 0x11
        /*000e*/ 	.short	(.L_17 - .L_16)
	.align		4
.L_16:
        /*0010*/ 	.word	index@(_ZN7cutlass13device_kernelINS_4gemm6kernel13GemmUniversalIN4cute5tupleIJiiiiEEENS1_10collective13CollectiveMmaINS1_34MainloopSm90TmaGmmaWarpSpecializedILi9ENS5_IJNS4_1CILi1EEENSA_ILi2EEESB_EEENS1_35KernelTmaWarpSpecializedCooperativeEEENS5_IJNSA_ILi256EEENSA_ILi128EEENSA_ILi32EEEEEENS_6half_tENS5_IJlSB_lEEESK_SL_NS4_8TiledMMAINS4_8MMA_AtomIJNS4_4SM904GMMA26MMA_64x128x16_F32F16F16_SSILNSP_5MajorE0ELSR_0ELNSP_7ScaleInE1ELSS_1EEEEEENS4_6LayoutINS5_IJSC_SB_SB_EEENS5_IJSB_NSA_ILi0EEESX_EEEEENS5_IJNS4_10UnderscoreES10_S10_EEEEENS4_23SM90_TMA_LOAD_MULTICASTENS4_14ComposedLayoutINS4_7SwizzleILi2ELi4ELi3EEENS4_18smem_ptr_flag_bitsILi16EEENSV_INS5_IJNSA_ILi8EEESI_EEENS5_IJSI_SB_EEEEEEEvNS4_8identityENS4_13SM90_TMA_LOADES1D_vS1E_EENS_8epilogue10collective6detail29Sm90TmaWarpSpecializedAdapterINS1I_15DefaultEpilogueISK_SL_SL_NS1H_6thread17LinearCombinationISK_Li1EffLNS1M_9ScaleType4KindE0ELNS_15FloatRoundStyleE2ESK_EENS1_15EpilogueDefaultEEEEEvvEEEEvNT_6ParamsE)
        /*0014*/ 	.word	0x00000000


	//----- nvinfo : EIATTR_MIN_STACK_SIZE
	.align		4
.L_17:
        /*0018*/ 	.byte	0x04, 0x12
        /*001a*/ 	.short	(.L_19 - .L_18)
	.align		4
.L_18:
        /*001c*/ 	.word	index@(_ZN7cutlass13device_kernelINS_4gemm6kernel13GemmUniversalIN4cute5tupleIJiiiiEEENS1_10collective13CollectiveMmaINS1_34MainloopSm90TmaGmmaWarpSpecializedILi9ENS5_IJNS4_1CILi1EEENSA_ILi2EEESB_EEENS1_35KernelTmaWarpSpecializedCooperativeEEENS5_IJNSA_ILi256EEENSA_ILi128EEENSA_ILi32EEEEEENS_6half_tENS5_IJlSB_lEEESK_SL_NS4_8TiledMMAINS4_8MMA_AtomIJNS4_4SM904GMMA26MMA_64x128x16_F32F16F16_SSILNSP_5MajorE0ELSR_0ELNSP_7ScaleInE1ELSS_1EEEEEENS4_6LayoutINS5_IJSC_SB_SB_EEENS5_IJSB_NSA_ILi0EEESX_EEEEENS5_IJNS4_10UnderscoreES10_S10_EEEEENS4_23SM90_TMA_LOAD_MULTICASTENS4_14ComposedLayoutINS4_7SwizzleILi2ELi4ELi3EEENS4_18smem_ptr_flag_bitsILi16EEENSV_INS5_IJNSA_ILi8EEESI_EEENS5_IJSI_SB_EEEEEEEvNS4_8identityENS4_13SM90_TMA_LOADES1D_vS1E_EENS_8epilogue10collective6detail29Sm90TmaWarpSpecializedAdapterINS1I_15DefaultEpilogueISK_SL_SL_NS1H_6thread17LinearCombinationISK_Li1EffLNS1M_9ScaleType4KindE0ELNS_15FloatRoundStyleE2ESK_EENS1_15EpilogueDefaultEEEEEvvEEEEvNT_6ParamsE)
        /*0020*/ 	.word	0x00000000
.L_19:


//--------------------- .nv.compat                --------------------------
	.section	.nv.compat,"",@"SHT_CUDA_COMPAT_INFO"
	.align	4
        /*0000*/ 	.byte	0x02, 0x09, 0x01, 0x00, 0x02, 0x02, 0x04, 0x00, 0x02, 0x05, 0x05, 0x00, 0x03, 0x07, 0x01, 0x01
        /*0010*/ 	.byte	0x02, 0x03, 0x01, 0x00, 0x02, 0x06, 0x01, 0x00, 0x04, 0x0b, 0x08, 0x00, 0x00, 0x00, 0x00, 0x00
        /*0020*/ 	.byte	0x00, 0x00, 0x00, 0x00


//--------------------- .nv.info._ZN7cutlass13device_kernelINS_4gemm6kernel13GemmUniversalIN4cute5tupleIJiiiiEEENS1_10collective13CollectiveMmaINS1_34MainloopSm90TmaGmmaWarpSpecializedILi9ENS5_IJNS4_1CILi1EEENSA_ILi2EEESB_EEENS1_35KernelTmaWarpSpecializedCooperativeEEENS5_IJNSA_ILi256EEENSA_ILi128EEENSA_ILi32EEEEEENS_6half_tENS5_IJlSB_lEEESK_SL_NS4_8TiledMMAINS4_8MMA_AtomIJNS4_4SM904GMMA26MMA_64x128x16_F32F16F16_SSILNSP_5MajorE0ELSR_0ELNSP_7ScaleInE1ELSS_1EEEEEENS4_6LayoutINS5_IJSC_SB_SB_EEENS5_IJSB_NSA_ILi0EEESX_EEEEENS5_IJNS4_10UnderscoreES10_S10_EEEEENS4_23SM90_TMA_LOAD_MULTICASTENS4_14ComposedLayoutINS4_7SwizzleILi2ELi4ELi3EEENS4_18smem_ptr_flag_bitsILi16EEENSV_INS5_IJNSA_ILi8EEESI_EEENS5_IJSI_SB_EEEEEEEvNS4_8identityENS4_13SM90_TMA_LOADES1D_vS1E_EENS_8epilogue10collective6detail29Sm90TmaWarpSpecializedAdapterINS1I_15DefaultEpilogueISK_SL_SL_NS1H_6thread17LinearCombinationISK_Li1EffLNS1M_9ScaleType4KindE0ELNS_15FloatRoundStyleE2ESK_EENS1_15EpilogueDefaultEEEEEvvEEEEvNT_6ParamsE --------------------------
	.section	.nv.info._ZN7cutlass13device_kernelINS_4gemm6kernel13GemmUniversalIN4cute5tupleIJiiiiEEENS1_10collective13CollectiveMmaINS1_34MainloopSm90TmaGmmaWarpSpecializedILi9ENS5_IJNS4_1CILi1EEENSA_ILi2EEESB_EEENS1_35KernelTmaWarpSpecializedCooperativeEEENS5_IJNSA_ILi256EEENSA_ILi128EEENSA_ILi32EEEEEENS_6half_tENS5_IJlSB_lEEESK_SL_NS4_8TiledMMAINS4_8MMA_AtomIJNS4_4SM904GMMA26MMA_64x128x16_F32F16F16_SSILNSP_5MajorE0ELSR_0ELNSP_7ScaleInE1ELSS_1EEEEEENS4_6LayoutINS5_IJSC_SB_SB_EEENS5_IJSB_NSA_ILi0EEESX_EEEEENS5_IJNS4_10UnderscoreES10_S10_EEEEENS4_23SM90_TMA_LOAD_MULTICASTENS4_14ComposedLayoutINS4_7SwizzleILi2ELi4ELi3EEENS4_18smem_ptr_flag_bitsILi16EEENSV_INS5_IJNSA_ILi8EEESI_EEENS5_IJSI_SB_EEEEEEEvNS4_8identityENS4_13SM90_TMA_LOADES1D_vS1E_EENS_8epilogue10collective6detail29Sm90TmaWarpSpecializedAdapterINS1I_15DefaultEpilogueISK_SL_SL_NS1H_6thread17LinearCombinationISK_Li1EffLNS1M_9ScaleType4KindE0ELNS_15FloatRoundStyleE2ESK_EENS1_15EpilogueDefaultEEEEEvvEEEEvNT_6ParamsE,"",@"SHT_CUDA_INFO"
	.sectionflags	@""
	.align	4


	//----- nvinfo : EIATTR_CUDA_API_VERSION
	.align		4
        /*0000*/ 	.byte	0x04, 0x37
        /*0002*/ 	.short	(.L_21 - .L_20)
.L_20:
        /*0004*/ 	.word	0x00000082


	//----- nvinfo : EIATTR_KPARAM_INFO
	.align		4
.L_21:
        /*0008*/ 	.byte	0x04, 0x17
        /*000a*/ 	.short	(.L_23 - .L_22)
.L_22:
        /*000c*/ 	.word	0x00000000
        /*0010*/ 	.short	0x0000
        /*0012*/ 	.short	0x0070
        /*0014*/ 	.byte	0x00, 0xf0, 0x01, 0x10


	//----- nvinfo : EIATTR_SPARSE_MMA_MASK
	.align		4
.L_23:
        /*0018*/ 	.byte	0x03, 0x50
        /*001a*/ 	.short	0x0000


	//----- nvinfo : EIATTR_MAXREG_COUNT
	.align		4
        /*001c*/ 	.byte	0x03, 0x1b
        /*001e*/ 	.short	0x00a8


	//----- nvinfo : EIATTR_NUM_BARRIERS
	.align		4
        /*0020*/ 	.byte	0x02, 0x4c
        /*0022*/ 	.byte	0x01
	.zero		1


	//----- nvinfo : EIATTR_EXTERNS
	.align		4
        /*0024*/ 	.byte	0x04, 0x0f
        /*0026*/ 	.short	(.L_25 - .L_24)


	//   ....[0]....
	.align		4
.L_24:
        /*0028*/ 	.word	index@(__assertfail)


	//----- nvinfo : EIATTR_MERCURY_ISA_VERSION
	.align		4
.L_25:
        /*002c*/ 	.byte	0x03, 0x5f
        /*002e*/ 	.short	0x0101


	//----- nvinfo : EIATTR_INT_WARP_WIDE_INSTR_OFFSETS
	.align		4
        /*0030*/ 	.byte	0x04, 0x31
        /*0032*/ 	.short	(.L_27 - .L_26)


	//   ....[0]....
.L_26:
        /*0034*/ 	.word	0x00000540


	//   ....[1]....
        /*0038*/ 	.word	0x00000560


	//   ....[2]....
        /*003c*/ 	.word	0x00000710


	//----- nvinfo : EIATTR_COOP_GROUP_MASK_REGIDS
	.align		4
.L_27:
        /*0040*/ 	.byte	0x04, 0x29
        /*0042*/ 	.short	(.L_29 - .L_28)


	//   ....[0]....
.L_28:
        /*0044*/ 	.word	0xffffffff


	//   ....[1]....
        /*0048*/ 	.word	0xffffffff


	//   ....[2]....
        /*004c*/ 	.word	0xffffffff


	//   ....[3]....
        /*0050*/ 	.word	0xffffffff


	//   ....[4]....
        /*0054*/ 	.word	0xffffffff


	//   ....[5]....
        /*0058*/ 	.word	0xffffffff


	//----- nvinfo : EIATTR_COOP_GROUP_INSTR_OFFSETS
	.align		4
.L_29:
        /*005c*/ 	.byte	0x04, 0x28
        /*005e*/ 	.short	(.L_31 - .L_30)


	//   ....[0]....
.L_30:
        /*0060*/ 	.word	0x00000060


	//   ....[1]....
        /*0064*/ 	.word	0x00000070


	//   ....[2]....
        /*0068*/ 	.word	0x00000130


	//   ....[3]....
        /*006c*/ 	.word	0x00000390


	//   ....[4]....
        /*0070*/ 	.word	0x00000850


	//   ....[5]....
        /*0074*/ 	.word	0x000012a0


	//----- nvinfo : EIATTR_REG_RECONFIG
	.align		4
.L_31:
        /*0078*/ 	.byte	0x01, 0x54
	.zero		2


	//----- nvinfo : EIATTR_SYSCALL_OFFSETS
	.align		4
        /*007c*/ 	.byte	0x04, 0x46
        /*007e*/ 	.short	(.L_33 - .L_32)


	//   ....[0]....
.L_32:
        /*0080*/ 	.word	0x00001460


	//----- nvinfo : EIATTR_MBARRIER_INSTR_OFFSETS
	.align		4
.L_33:
        /*0084*/ 	.byte	0x04, 0x39
        /*0086*/ 	.short	(.L_35 - .L_34)


	//   ....[0]....
.L_34:
        /*0088*/ 	.word	0x00000250
        /*008c*/ 	.word	0x000000ff
        /*0090*/ 	.word	0x00000000
        /*0094*/ 	.short	0x0100
        /*0096*/ 	.byte	0x08
	.zero		1


	//   ....[1]....
        /*0098*/ 	.word	0x00000260
        /*009c*/ 	.word	0x000000ff
        /*00a0*/ 	.word	0x00000048
        /*00a4*/ 	.short	0x0100
        /*00a6*/ 	.byte	0x08
	.zero		1


	//   ....[2]....
        /*00a8*/ 	.word	0x00000270
        /*00ac*/ 	.word	0x000000ff
        /*00b0*/ 	.word	0x00000008
        /*00b4*/ 	.short	0x0100
        /*00b6*/ 	.byte	0x08
	.zero		1


	//   ....[3]....
        /*00b8*/ 	.word	0x00000280
        /*00bc*/ 	.word	0x000000ff
        /*00c0*/ 	.word	0x00000050
        /*00c4*/ 	.short	0x0100
        /*00c6*/ 	.byte	0x08
	.zero		1


	//   ....[4]....
        /*00c8*/ 	.word	0x00000290
        /*00cc*/ 	.word	0x000000ff
        /*00d0*/ 	.word	0x00000010
        /*00d4*/ 	.short	0x0100
        /*00d6*/ 	.byte	0x08
	.zero		1


	//   ....[5]....
        /*00d8*/ 	.word	0x000002a0
        /*00dc*/ 	.word	0x000000ff
        /*00e0*/ 	.word	0x00000058
        /*00e4*/ 	.short	0x0100
        /*00e6*/ 	.byte	0x08
	.zero		1


	//   ....[6]....
        /*00e8*/ 	.word	0x000002b0
        /*00ec*/ 	.word	0x000000ff
        /*00f0*/ 	.word	0x00000018
        /*00f4*/ 	.short	0x0100
        /*00f6*/ 	.byte	0x08
	.zero		1


	//   ....[7]....
        /*00f8*/ 	.word	0x000002c0
        /*00fc*/ 	.word	0x000000ff
        /*0100*/ 	.word	0x00000060
        /*0104*/ 	.short	0x0100
        /*0106*/ 	.byte	0x08
	.zero		1


	//   ....[8]....
        /*0108*/ 	.word	0x000002d0
        /*010c*/ 	.word	0x000000ff
        /*0110*/ 	.word	0x00000020
        /*0114*/ 	.short	0x0100
        /*0116*/ 	.byte	0x08
	.zero		1


	//   ....[9]....
        /*0118*/ 	.word	0x000002e0
        /*011c*/ 	.word	0x000000ff
        /*0120*/ 	.word	0x00000068
        /*0124*/ 	.short	0x0100
        /*0126*/ 	.byte	0x08
	.zero		1


	//   ....[10]....
        /*0128*/ 	.word	0x000002f0
        /*012c*/ 	.word	0x000000ff
        /*0130*/ 	.word	0x00000028
        /*0134*/ 	.short	0x0100
        /*0136*/ 	.byte	0x08
	.zero		1


	//   ....[11]....
        /*0138*/ 	.word	0x00000300
        /*013c*/ 	.word	0x000000ff
        /*0140*/ 	.word	0x00000070
        /*0144*/ 	.short	0x0100
        /*0146*/ 	.byte	0x08
	.zero		1


	//   ....[12]....
        /*0148*/ 	.word	0x00000310
        /*014c*/ 	.word	0x000000ff
        /*0150*/ 	.word	0x00000030
        /*0154*/ 	.short	0x0100
        /*0156*/ 	.byte	0x08
	.zero		1


	//   ....[13]....
        /*0158*/ 	.word	0x00000320
        /*015c*/ 	.word	0x000000ff
        /*0160*/ 	.word	0x00000078
        /*0164*/ 	.short	0x0100
        /*0166*/ 	.byte	0x08
	.zero		1


	//   ....[14]....
        /*0168*/ 	.word	0x00000330
        /*016c*/ 	.word	0x000000ff
        /*0170*/ 	.word	0x00000038
        /*0174*/ 	.short	0x0100
        /*0176*/ 	.byte	0x08
	.zero		1


	//   ....[15]....
        /*0178*/ 	.word	0x00000340
        /*017c*/ 	.word	0x000000ff
        /*0180*/ 	.word	0x00000080
        /*0184*/ 	.short	0x0100
        /*0186*/ 	.byte	0x08
	.zero		1


	//   ....[16]....
        /*0188*/ 	.word	0x00000350
        /*018c*/ 	.word	0x000000ff
        /*0190*/ 	.word	0x00000040
        /*0194*/ 	.short	0x0100
        /*0196*/ 	.byte	0x08
	.zero		1


	//   ....[17]....
        /*0198*/ 	.word	0x00000360
        /*019c*/ 	.word	0x000000ff
        /*01a0*/ 	.word	0x00000088
        /*01a4*/ 	.short	0x0100
        /*01a6*/ 	.byte	0x08
	.zero		1


	//   ....[18]....
        /*01a8*/ 	.word	0x00000790
        /*01ac*/ 	.word	0x000000ff
        /*01b0*/ 	.word	0x000000a0
        /*01b4*/ 	.short	0x0100
        /*01b6*/ 	.byte	0x06
	.zero		1


	//   ....[19]....
        /*01b8*/ 	.word	0x00000800
        /*01bc*/ 	.word	0x000000ff
        /*01c0*/ 	.word	0x000000a8
        /*01c4*/ 	.short	0x0100
        /*01c6*/ 	.byte	0x06
	.zero		1


	//   ....[20]....
        /*01c8*/ 	.word	0x00001520
        /*01cc*/ 	.word	0x00000003
        /*01d0*/ 	.word	0x00000000
        /*01d4*/ 	.short	0x010a
        /*01d6*/ 	.byte	0x3f
	.zero		1


	//   ....[21]....
        /*01d8*/ 	.word	0x00001560
        /*01dc*/ 	.word	0x00000003
        /*01e0*/ 	.word	0x00000000
        /*01e4*/ 	.short	0x010a
        /*01e6*/ 	.byte	0x3f
	.zero		1


	//   ....[22]....
        /*01e8*/ 	.word	0x000018f0
        /*01ec*/ 	.word	0x00000005
        /*01f0*/ 	.word	0x00000000
        /*01f4*/ 	.short	0x010a
        /*01f6*/ 	.byte	0x3f
	.zero		1


	//   ....[23]....
        /*01f8*/ 	.word	0x00001930
        /*01fc*/ 	.word	0x00000005
        /*0200*/ 	.word	0x00000000
        /*0204*/ 	.short	0x010a
        /*0206*/ 	.byte	0x3f
	.zero		1


	//   ....[24]....
        /*0208*/ 	.word	0x00001b50
        /*020c*/ 	.word	0x00000005
        /*0210*/ 	.word	0x00000000
        /*0214*/ 	.short	0x0101
        /*0216*/ 	.byte	0x3f
	.zero		1


	//   ....[25]....
        /*0218*/ 	.word	0x00001d70
        /*021c*/ 	.word	0x00000003
        /*0220*/ 	.word	0x00000000
        /*0224*/ 	.short	0x0101
        /*0226*/ 	.byte	0x3f
	.zero		1


	//   ....[26]....
        /*0228*/ 	.word	0x0000b5b0
        /*022c*/ 	.word	0x00000016
        /*0230*/ 	.word	0x00000048
        /*0234*/ 	.short	0x010a
        /*0236*/ 	.byte	0x3f
	.zero		1


	//   ....[27]....
        /*0238*/ 	.word	0x0000b910
        /*023c*/ 	.word	0x00000003
        /*0240*/ 	.word	0x000000a8
        /*0244*/ 	.short	0x0101
        /*0246*/ 	.byte	0x3f
	.zero		1


	//   ....[28]....
        /*0248*/ 	.word	0x0000c060
        /*024c*/ 	.word	0x00000007
        /*0250*/ 	.word	0x00000000
        /*0254*/ 	.short	0x010a
        /*0256*/ 	.byte	0x3f
	.zero		1


	//   ....[29]....
        /*0258*/ 	.word	0x0000c0e0
        /*025c*/ 	.word	0x00000008
        /*0260*/ 	.word	0x00000000
        /*0264*/ 	.short	0x010a
        /*0266*/ 	.byte	0x3f
	.zero		1


	//   ....[30]....
        /*0268*/ 	.word	0x0000c170
        /*026c*/ 	.word	0x00000009
        /*0270*/ 	.word	0x00000000
        /*0274*/ 	.short	0x010a
        /*0276*/ 	.byte	0x3f
	.zero		1


	//   ....[31]....
        /*0278*/ 	.word	0x0000c200
        /*027c*/ 	.word	0x00000008
        /*0280*/ 	.word	0x00000000
        /*0284*/ 	.short	0x010a
        /*0286*/ 	.byte	0x3f
	.zero		1


	//   ....[32]....
        /*0288*/ 	.word	0x0000c290
        /*028c*/ 	.word	0x00000009
        /*0290*/ 	.word	0x00000000
        /*0294*/ 	.short	0x010a
        /*0296*/ 	.byte	0x3f
	.zero		1


	//   ....[33]....
        /*0298*/ 	.word	0x0000c320
        /*029c*/ 	.word	0x00000008
        /*02a0*/ 	.word	0x00000000
        /*02a4*/ 	.short	0x010a
        /*02a6*/ 	.byte	0x3f
	.zero		1


	//   ....[34]....
        /*02a8*/ 	.word	0x0000c3b0
        /*02ac*/ 	.word	0x00000009
        /*02b0*/ 	.word	0x00000000
        /*02b4*/ 	.short	0x010a
        /*02b6*/ 	.byte	0x3f
	.zero		1


	//   ....[35]....
        /*02b8*/ 	.word	0x0000c440
        /*02bc*/ 	.word	0x00000006
        /*02c0*/ 	.word	0x00000000
        /*02c4*/ 	.short	0x010a
        /*02c6*/ 	.byte	0x3f
	.zero		1


	//   ....[36]....
        /*02c8*/ 	.word	0x0000c4d0
        /*02cc*/ 	.word	0x00000003
        /*02d0*/ 	.word	0x00000000
        /*02d4*/ 	.short	0x010a
        /*02d6*/ 	.byte	0x3f
	.zero		1


	//   ....[37]....
        /*02d8*/ 	.word	0x0000c530
        /*02dc*/ 	.word	0x00000003
        /*02e0*/ 	.word	0x00000000
        /*02e4*/ 	.short	0x010a
        /*02e6*/ 	.byte	0x3f
	.zero		1


	//   ....[38]....
        /*02e8*/ 	.word	0x0000c580
        /*02ec*/ 	.word	0x00000005
        /*02f0*/ 	.word	0x00000000
        /*02f4*/ 	.short	0x010a
        /*02f6*/ 	.byte	0x3f
	.zero		1


	//   ....[39]....
        /*02f8*/ 	.word	0x0000c650
        /*02fc*/ 	.word	0x00000016
        /*0300*/ 	.word	0x00000048
        /*0304*/ 	.short	0x010a
        /*0306*/ 	.byte	0x3f
	.zero		1


	//   ....[40]....
        /*0308*/ 	.word	0x0000c720
        /*030c*/ 	.word	0x00000007
        /*0310*/ 	.word	0x00000000
        /*0314*/ 	.short	0x010a
        /*0316*/ 	.byte	0x3f
	.zero		1


	//   ....[41]....
        /*0318*/ 	.word	0x0000c770
        /*031c*/ 	.word	0x00000008
        /*0320*/ 	.word	0x00000000
        /*0324*/ 	.short	0x010a
        /*0326*/ 	.byte	0x3f
	.zero		1


	//   ....[42]....
        /*0328*/ 	.word	0x0000c7c0
        /*032c*/ 	.word	0x00000009
        /*0330*/ 	.word	0x00000000
        /*0334*/ 	.short	0x010a
        /*0336*/ 	.byte	0x3f
	.zero		1


	//   ....[43]....
        /*0338*/ 	.word	0x0000c810
        /*033c*/ 	.word	0x00000008
        /*0340*/ 	.word	0x00000000
        /*0344*/ 	.short	0x010a
        /*0346*/ 	.byte	0x3f
	.zero		1


	//   ....[44]....
        /*0348*/ 	.word	0x0000c860
        /*034c*/ 	.word	0x00000009
        /*0350*/ 	.word	0x00000000
        /*0354*/ 	.short	0x010a
        /*0356*/ 	.byte	0x3f
	.zero		1


	//   ....[45]....
        /*0358*/ 	.word	0x0000c8b0
        /*035c*/ 	.word	0x00000008
        /*0360*/ 	.word	0x00000000
        /*0364*/ 	.short	0x010a
        /*0366*/ 	.byte	0x3f
	.zero		1


	//   ....[46]....
        /*0368*/ 	.word	0x0000c900
        /*036c*/ 	.word	0x00000009
        /*0370*/ 	.word	0x00000000
        /*0374*/ 	.short	0x010a
        /*0376*/ 	.byte	0x3f
	.zero		1


	//   ....[47]....
        /*0378*/ 	.word	0x0000c950
        /*037c*/ 	.word	0x00000006
        /*0380*/ 	.word	0x00000000
        /*0384*/ 	.short	0x010a
        /*0386*/ 	.byte	0x3f
	.zero		1


	//----- nvinfo : EIATTR_NUM_MBARRIERS
	.align		4
.L_35:
        /*0388*/ 	.byte	0x03, 0x38
        /*038a*/ 	.short	0x0014


	//----- nvinfo : EIATTR_EXIT_INSTR_OFFSETS
	.align		4
        /*038c*/ 	.byte	0x04, 0x1c
        /*038e*/ 	.short	(.L_37 - .L_36)


	//   ....[0]....
.L_36:
        /*0390*/ 	.word	0x000009b0


	//   ....[1]....
        /*0394*/ 	.word	0x000011d0


	//   ....[2]....
        /*0398*/ 	.word	0x0000acd0


	//   ....[3]....
        /*039c*/ 	.word	0x0000b230


	//   ....[4]....
        /*03a0*/ 	.word	0x0000c520


	//----- nvinfo : EIATTR_MAX_THREADS
	.align		4
.L_37:
        /*03a4*/ 	.byte	0x04, 0x05
        /*03a6*/ 	.short	(.L_39 - .L_38)
.L_38:
        /*03a8*/ 	.word	0x00000180
        /*03ac*/ 	.word	0x00000001
        /*03b0*/ 	.word	0x00000001


	//----- nvinfo : EIATTR_CRS_STACK_SIZE
	.align		4
.L_39:
        /*03b4*/ 	.byte	0x04, 0x1e
        /*03b6*/ 	.short	(.L_41 - .L_40)
.L_40:
        /*03b8*/ 	.word	0x00000000


	//----- nvinfo : EIATTR_CBANK_PARAM_SIZE
	.align		4
.L_41:
        /*03bc*/ 	.byte	0x03, 0x19
        /*03be*/ 	.short	0x0470


	//----- nvinfo : EIATTR_PARAM_CBANK
	.align		4
        /*03c0*/ 	.byte	0x04, 0x0a
        /*03c2*/ 	.short	(.L_43 - .L_42)
	.align		4
.L_42:
        /*03c4*/ 	.word	index@(.nv.constant0._ZN7cutlass13device_kernelINS_4gemm6kernel13GemmUniversalIN4cute5tupleIJiiiiEEENS1_10collective13CollectiveMmaINS1_34MainloopSm90TmaGmmaWarpSpecializedILi9ENS5_IJNS4_1CILi1EEENSA_ILi2EEESB_EEENS1_35KernelTmaWarpSpecializedCooperativeEEENS5_IJNSA_ILi256EEENSA_ILi128EEENSA_ILi32EEEEEENS_6half_tENS5_IJlSB_lEEESK_SL_NS4_8TiledMMAINS4_8MMA_AtomIJNS4_4SM904GMMA26MMA_64x128x16_F32F16F16_SSILNSP_5MajorE0ELSR_0ELNSP_7ScaleInE1ELSS_1EEEEEENS4_6LayoutINS5_IJSC_SB_SB_EEENS5_IJSB_NSA_ILi0EEESX_EEEEENS5_IJNS4_10UnderscoreES10_S10_EEEEENS4_23SM90_TMA_LOAD_MULTICASTENS4_14ComposedLayoutINS4_7SwizzleILi2ELi4ELi3EEENS4_18smem_ptr_flag_bitsILi16EEENSV_INS5_IJNSA_ILi8EEESI_EEENS5_IJSI_SB_EEEEEEEvNS4_8identityENS4_13SM90_TMA_LOADES1D_vS1E_EENS_8epilogue10collective6detail29Sm90TmaWarpSpecializedAdapterINS1I_15DefaultEpilogueISK_SL_SL_NS1H_6thread17LinearCombinationISK_Li1EffLNS1M_9ScaleType4KindE0ELNS_15FloatRoundStyleE2ESK_EENS1_15EpilogueDefaultEEEEEvvEEEEvNT_6ParamsE)
        /*03c8*/ 	.short	0x0210
        /*03ca*/ 	.short	0x0470


	//----- nvinfo : EIATTR_SW_WAR
	.align		4
.L_43:
        /*03cc*/ 	.byte	0x04, 0x36
        /*03ce*/ 	.short	(.L_45 - .L_44)
.L_44:
        /*03d0*/ 	.word	0x00000008
.L_45:


//--------------------- .nv.callgraph             --------------------------
	.section	.nv.callgraph,"",@"SHT_CUDA_CALLGRAPH"
	.align	4
	.sectionentsize	8
	.align		4
        /*0000*/ 	.word	0x00000000
	.align		4
        /*0004*/ 	.word	0xffffffff
	.align		4
        /*0008*/ 	.word	index@(_ZN7cutlass13device_kernelINS_4gemm6kernel13GemmUniversalIN4cute5tupleIJiiiiEEENS1_10collective13CollectiveMmaINS1_34MainloopSm90TmaGmmaWarpSpecializedILi9ENS5_IJNS4_1CILi1EEENSA_ILi2EEESB_EEENS1_35KernelTmaWarpSpecializedCooperativeEEENS5_IJNSA_ILi256EEENSA_ILi128EEENSA_ILi32EEEEEENS_6half_tENS5_IJlSB_lEEESK_SL_NS4_8TiledMMAINS4_8MMA_AtomIJNS4_4SM904GMMA26MMA_64x128x16_F32F16F16_SSILNSP_5MajorE0ELSR_0ELNSP_7ScaleInE1ELSS_1EEEEEENS4_6LayoutINS5_IJSC_SB_SB_EEENS5_IJSB_NSA_ILi0EEESX_EEEEENS5_IJNS4_10UnderscoreES10_S10_EEEEENS4_23SM90_TMA_LOAD_MULTICASTENS4_14ComposedLayoutINS4_7SwizzleILi2ELi4ELi3EEENS4_18smem_ptr_flag_bitsILi16EEENSV_INS5_IJNSA_ILi8EEESI_EEENS5_IJSI_SB_EEEEEEEvNS4_8identityENS4_13SM90_TMA_LOADES1D_vS1E_EENS_8epilogue10collective6detail29Sm90TmaWarpSpecializedAdapterINS1I_15DefaultEpilogueISK_SL_SL_NS1H_6thread17LinearCombinationISK_Li1EffLNS1M_9ScaleType4KindE0ELNS_15FloatRoundStyleE2ESK_EENS1_15EpilogueDefaultEEEEEvvEEEEvNT_6ParamsE)
	.align		4
        /*000c*/ 	.word	index@(__assertfail)
	.align		4
        /*0010*/ 	.word	0x00000000
	.align		4
        /*0014*/ 	.word	0xfffffffe
	.align		4
        /*0018*/ 	.word	0x00000000
	.align		4
        /*001c*/ 	.word	0xfffffffd
	.align		4
        /*0020*/ 	.word	0x00000000
	.align		4
        /*0024*/ 	.word	0xfffffffc


//--------------------- .nv.constant4             --------------------------
	.section	.nv.constant4,"a",@progbits
	.align	8
	.align		8
.nv.constant4:
        /*0000*/ 	.dword	__assertfail
	.align		8
        /*0008*/ 	.dword	__unnamed_1
	.align		8
        /*0010*/ 	.dword	_ZN39_INTERNAL_f4da1dd4_4_k_cu_41e1c558_24984cuda3std3__45__cpo5beginE
	.align		8
        /*0018*/ 	.dword	_ZN39_INTERNAL_f4da1dd4_4_k_cu_41e1c558_24984cuda3std3__45__cpo3endE
	.align		8
        /*0020*/ 	.dword	_ZN39_INTERNAL_f4da1dd4_4_k_cu_41e1c558_24984cuda3std3__45__cpo6cbeginE
	.align		8
        /*0028*/ 	.dword	_ZN39_INTERNAL_f4da1dd4_4_k_cu_41e1c558_24984cuda3std3__45__cpo4cendE
	.align		8
        /*0030*/ 	.dword	_ZN39_INTERNAL_f4da1dd4_4_k_cu_41e1c558_24984cuda3std3__441_GLOBAL__N__f4da1dd4_4_k_cu_41e1c558_24986ignoreE
	.align		8
        /*0038*/ 	.dword	_ZN39_INTERNAL_f4da1dd4_4_k_cu_41e1c558_24984cuda3std3__419piecewise_constructE
	.align		8
        /*0040*/ 	.dword	_ZN39_INTERNAL_f4da1dd4_4_k_cu_41e1c558_24984cuda3std3__48in_placeE
	.align		8
        /*0048*/ 	.dword	_ZN39_INTERNAL_f4da1dd4_4_k_cu_41e1c558_24984cuda3std6ranges3__45__cpo4swapE
	.align		8
        /*0050*/ 	.dword	_ZN39_INTERNAL_f4da1dd4_4_k_cu_41e1c558_24984cuda3std6ranges3__45__cpo9iter_moveE
	.align		8
        /*0058*/ 	.dword	_ZN39_INTERNAL_f4da1dd4_4_k_cu_41e1c558_24984cute7productE
	.align		8
        /*0060*/ 	.dword	_ZN39_INTERNAL_f4da1dd4_4_k_cu_41e1c558_24984cute1_E
	.align		8
        /*0068*/ 	.dword	$str$22
	.align		8
        /*0070*/ 	.dword	$str$23


//--------------------- .text._ZN7cutlass13device_kernelINS_4gemm6kernel13GemmUniversalIN4cute5tupleIJiiiiEEENS1_10collective13CollectiveMmaINS1_34MainloopSm90TmaGmmaWarpSpecializedILi9ENS5_IJNS4_1CILi1EEENSA_ILi2EEESB_EEENS1_35KernelTmaWarpSpecializedCooperativeEEENS5_IJNSA_ILi256EEENSA_ILi128EEENSA_ILi32EEEEEENS_6half_tENS5_IJlSB_lEEESK_SL_NS4_8TiledMMAINS4_8MMA_AtomIJNS4_4SM904GMMA26MMA_64x128x16_F32F16F16_SSILNSP_5MajorE0ELSR_0ELNSP_7ScaleInE1ELSS_1EEEEEENS4_6LayoutINS5_IJSC_SB_SB_EEENS5_IJSB_NSA_ILi0EEESX_EEEEENS5_IJNS4_10UnderscoreES10_S10_EEEEENS4_23SM90_TMA_LOAD_MULTICASTENS4_14ComposedLayoutINS4_7SwizzleILi2ELi4ELi3EEENS4_18smem_ptr_flag_bitsILi16EEENSV_INS5_IJNSA_ILi8EEESI_EEENS5_IJSI_SB_EEEEEEEvNS4_8identityENS4_13SM90_TMA_LOADES1D_vS1E_EENS_8epilogue10collective6detail29Sm90TmaWarpSpecializedAdapterINS1I_15DefaultEpilogueISK_SL_SL_NS1H_6thread17LinearCombinationISK_Li1EffLNS1M_9ScaleType4KindE0ELNS_15FloatRoundStyleE2ESK_EENS1_15EpilogueDefaultEEEEEvvEEEEvNT_6ParamsE --------------------------
	.section	.text._ZN7cutlass13device_kernelINS_4gemm6kernel13GemmUniversalIN4cute5tupleIJiiiiEEENS1_10collective13CollectiveMmaINS1_34MainloopSm90TmaGmmaWarpSpecializedILi9ENS5_IJNS4_1CILi1EEENSA_ILi2EEESB_EEENS1_35KernelTmaWarpSpecializedCooperativeEEENS5_IJNSA_ILi256EEENSA_ILi128EEENSA_ILi32EEEEEENS_6half_tENS5_IJlSB_lEEESK_SL_NS4_8TiledMMAINS4_8MMA_AtomIJNS4_4SM904GMMA26MMA_64x128x16_F32F16F16_SSILNSP_5MajorE0ELSR_0ELNSP_7ScaleInE1ELSS_1EEEEEENS4_6LayoutINS5_IJSC_SB_SB_EEENS5_IJSB_NSA_ILi0EEESX_EEEEENS5_IJNS4_10UnderscoreES10_S10_EEEEENS4_23SM90_TMA_LOAD_MULTICASTENS4_14ComposedLayoutINS4_7SwizzleILi2ELi4ELi3EEENS4_18smem_ptr_flag_bitsILi16EEENSV_INS5_IJNSA_ILi8EEESI_EEENS5_IJSI_SB_EEEEEEEvNS4_8identityENS4_13SM90_TMA_LOADES1D_vS1E_EENS_8epilogue10collective6detail29Sm90TmaWarpSpecializedAdapterINS1I_15DefaultEpilogueISK_SL_SL_NS1H_6thread17LinearCombinationISK_Li1EffLNS1M_9ScaleType4KindE0ELNS_15FloatRoundStyleE2ESK_EENS1_15EpilogueDefaultEEEEEvvEEEEvNT_6ParamsE,"ax",@progbits
	.align	128
.text._ZN7cutlass13device_kernelINS_4gemm6kernel13GemmUniversalIN4cute5tupleIJiiiiEEENS1_10collective13CollectiveMmaINS1_34MainloopSm90TmaGmmaWarpSpecializedILi9ENS5_IJNS4_1CILi1EEENSA_ILi2EEESB_EEENS1_35KernelTmaWarpSpecializedCooperativeEEENS5_IJNSA_ILi256EEENSA_ILi128EEENSA_ILi32EEEEEENS_6half_tENS5_IJlSB_lEEESK_SL_NS4_8TiledMMAINS4_8MMA_AtomIJNS4_4SM904GMMA26MMA_64x128x16_F32F16F16_SSILNSP_5MajorE0ELSR_0ELNSP_7ScaleInE1ELSS_1EEEEEENS4_6LayoutINS5_IJSC_SB_SB_EEENS5_IJSB_NSA_ILi0EEESX_EEEEENS5_IJNS4_10UnderscoreES10_S10_EEEEENS4_23SM90_TMA_LOAD_MULTICASTENS4_14ComposedLayoutINS4_7SwizzleILi2ELi4ELi3EEENS4_18smem_ptr_flag_bitsILi16EEENSV_INS5_IJNSA_ILi8EEESI_EEENS5_IJSI_SB_EEEEEEEvNS4_8identityENS4_13SM90_TMA_LOADES1D_vS1E_EENS_8epilogue10collective6detail29Sm90TmaWarpSpecializedAdapterINS1I_15DefaultEpilogueISK_SL_SL_NS1H_6thread17LinearCombinationISK_Li1EffLNS1M_9ScaleType4KindE0ELNS_15FloatRoundStyleE2ESK_EENS1_15EpilogueDefaultEEEEEvvEEEEvNT_6ParamsE:
        .type           _ZN7cutlass13device_kernelINS_4gemm6kernel13GemmUniversalIN4cute5tupleIJiiiiEEENS1_10collective13CollectiveMmaINS1_34MainloopSm90TmaGmmaWarpSpecializedILi9ENS5_IJNS4_1CILi1EEENSA_ILi2EEESB_EEENS1_35KernelTmaWarpSpecializedCooperativeEEENS5_IJNSA_ILi256EEENSA_ILi128EEENSA_ILi32EEEEEENS_6half_tENS5_IJlSB_lEEESK_SL_NS4_8TiledMMAINS4_8MMA_AtomIJNS4_4SM904GMMA26MMA_64x128x16_F32F16F16_SSILNSP_5MajorE0ELSR_0ELNSP_7ScaleInE1ELSS_1EEEEEENS4_6LayoutINS5_IJSC_SB_SB_EEENS5_IJSB_NSA_ILi0EEESX_EEEEENS5_IJNS4_10UnderscoreES10_S10_EEEEENS4_23SM90_TMA_LOAD_MULTICASTENS4_14ComposedLayoutINS4_7SwizzleILi2ELi4ELi3EEENS4_18smem_ptr_flag_bitsILi16EEENSV_INS5_IJNSA_ILi8EEESI_EEENS5_IJSI_SB_EEEEEEEvNS4_8identityENS4_13SM90_TMA_LOADES1D_vS1E_EENS_8epilogue10collective6detail29Sm90TmaWarpSpecializedAdapterINS1I_15DefaultEpilogueISK_SL_SL_NS1H_6thread17LinearCombinationISK_Li1EffLNS1M_9ScaleType4KindE0ELNS_15FloatRoundStyleE2ESK_EENS1_15EpilogueDefaultEEEEEvvEEEEvNT_6ParamsE,@function
        .size           _ZN7cutlass13device_kernelINS_4gemm6kernel13GemmUniversalIN4cute5tupleIJiiiiEEENS1_10collective13CollectiveMmaINS1_34MainloopSm90TmaGmmaWarpSpecializedILi9ENS5_IJNS4_1CILi1EEENSA_ILi2EEESB_EEENS1_35KernelTmaWarpSpecializedCooperativeEEENS5_IJNSA_ILi256EEENSA_ILi128EEENSA_ILi32EEEEEENS_6half_tENS5_IJlSB_lEEESK_SL_NS4_8TiledMMAINS4_8MMA_AtomIJNS4_4SM904GMMA26MMA_64x128x16_F32F16F16_SSILNSP_5MajorE0ELSR_0ELNSP_7ScaleInE1ELSS_1EEEEEENS4_6LayoutINS5_IJSC_SB_SB_EEENS5_IJSB_NSA_ILi0EEESX_EEEEENS5_IJNS4_10UnderscoreES10_S10_EEEEENS4_23SM90_TMA_LOAD_MULTICASTENS4_14ComposedLayoutINS4_7SwizzleILi2ELi4ELi3EEENS4_18smem_ptr_flag_bitsILi16EEENSV_INS5_IJNSA_ILi8EEESI_EEENS5_IJSI_SB_EEEEEEEvNS4_8identityENS4_13SM90_TMA_LOADES1D_vS1E_EENS_8epilogue10collective6detail29Sm90TmaWarpSpecializedAdapterINS1I_15DefaultEpilogueISK_SL_SL_NS1H_6thread17LinearCombinationISK_Li1EffLNS1M_9ScaleType4KindE0ELNS_15FloatRoundStyleE2ESK_EENS1_15EpilogueDefaultEEEEEvvEEEEvNT_6ParamsE,(.L_x_336 - _ZN7cutlass13device_kernelINS_4gemm6kernel13GemmUniversalIN4cute5tupleIJiiiiEEENS1_10collective13CollectiveMmaINS1_34MainloopSm90TmaGmmaWarpSpecializedILi9ENS5_IJNS4_1CILi1EEENSA_ILi2EEESB_EEENS1_35KernelTmaWarpSpecializedCooperativeEEENS5_IJNSA_ILi256EEENSA_ILi128EEENSA_ILi32EEEEEENS_6half_tENS5_IJlSB_lEEESK_SL_NS4_8TiledMMAINS4_8MMA_AtomIJNS4_4SM904GMMA26MMA_64x128x16_F32F16F16_SSILNSP_5MajorE0ELSR_0ELNSP_7ScaleInE1ELSS_1EEEEEENS4_6LayoutINS5_IJSC_SB_SB_EEENS5_IJSB_NSA_ILi0EEESX_EEEEENS5_IJNS4_10UnderscoreES10_S10_EEEEENS4_23SM90_TMA_LOAD_MULTICASTENS4_14ComposedLayoutINS4_7SwizzleILi2ELi4ELi3EEENS4_18smem_ptr_flag_bitsILi16EEENSV_INS5_IJNSA_ILi8EEESI_EEENS5_IJSI_SB_EEEEEEEvNS4_8identityENS4_13SM90_TMA_LOADES1D_vS1E_EENS_8epilogue10collective6detail29Sm90TmaWarpSpecializedAdapterINS1I_15DefaultEpilogueISK_SL_SL_NS1H_6thread17LinearCombinationISK_Li1EffLNS1M_9ScaleType4KindE0ELNS_15FloatRoundStyleE2ESK_EENS1_15EpilogueDefaultEEEEEvvEEEEvNT_6ParamsE)
        .other          _ZN7cutlass13device_kernelINS_4gemm6kernel13GemmUniversalIN4cute5tupleIJiiiiEEENS1_10collective13CollectiveMmaINS1_34MainloopSm90TmaGmmaWarpSpecializedILi9ENS5_IJNS4_1CILi1EEENSA_ILi2EEESB_EEENS1_35KernelTmaWarpSpecializedCooperativeEEENS5_IJNSA_ILi256EEENSA_ILi128EEENSA_ILi32EEEEEENS_6half_tENS5_IJlSB_lEEESK_SL_NS4_8TiledMMAINS4_8MMA_AtomIJNS4_4SM904GMMA26MMA_64x128x16_F32F16F16_SSILNSP_5MajorE0ELSR_0ELNSP_7ScaleInE1ELSS_1EEEEEENS4_6LayoutINS5_IJSC_SB_SB_EEENS5_IJSB_NSA_ILi0EEESX_EEEEENS5_IJNS4_10UnderscoreES10_S10_EEEEENS4_23SM90_TMA_LOAD_MULTICASTENS4_14ComposedLayoutINS4_7SwizzleILi2ELi4ELi3EEENS4_18smem_ptr_flag_bitsILi16EEENSV_INS5_IJNSA_ILi8EEESI_EEENS5_IJSI_SB_EEEEEEEvNS4_8identityENS4_13SM90_TMA_LOADES1D_vS1E_EENS_8epilogue10collective6detail29Sm90TmaWarpSpecializedAdapterINS1I_15DefaultEpilogueISK_SL_SL_NS1H_6thread17LinearCombinationISK_Li1EffLNS1M_9ScaleType4KindE0ELNS_15FloatRoundStyleE2ESK_EENS1_15EpilogueDefaultEEEEEvvEEEEvNT_6ParamsE,@"STO_CUDA_ENTRY STV_DEFAULT"
_ZN7cutlass13device_kernelINS_4gemm6kernel13GemmUniversalIN4cute5tupleIJiiiiEEENS1_10collective13CollectiveMmaINS1_34MainloopSm90TmaGmmaWarpSpecializedILi9ENS5_IJNS4_1CILi1EEENSA_ILi2EEESB_EEENS1_35KernelTmaWarpSpecializedCooperativeEEENS5_IJNSA_ILi256EEENSA_ILi128EEENSA_ILi32EEEEEENS_6half_tENS5_IJlSB_lEEESK_SL_NS4_8TiledMMAINS4_8MMA_AtomIJNS4_4SM904GMMA26MMA_64x128x16_F32F16F16_SSILNSP_5MajorE0ELSR_0ELNSP_7ScaleInE1ELSS_1EEEEEENS4_6LayoutINS5_IJSC_SB_SB_EEENS5_IJSB_NSA_ILi0EEESX_EEEEENS5_IJNS4_10UnderscoreES10_S10_EEEEENS4_23SM90_TMA_LOAD_MULTICASTENS4_14ComposedLayoutINS4_7SwizzleILi2ELi4ELi3EEENS4_18smem_ptr_flag_bitsILi16EEENSV_INS5_IJNSA_ILi8EEESI_EEENS5_IJSI_SB_EEEEEEEvNS4_8identityENS4_13SM90_TMA_LOADES1D_vS1E_EENS_8epilogue10collective6detail29Sm90TmaWarpSpecializedAdapterINS1I_15DefaultEpilogueISK_SL_SL_NS1H_6thread17LinearCombinationISK_Li1EffLNS1M_9ScaleType4KindE0ELNS_15FloatRoundStyleE2ESK_EENS1_15EpilogueDefaultEEEEEvvEEEEvNT_6ParamsE:
[----:B------:R-:W0:Y:S01]  /*0000*/  LDC R1, c[0x0][0x28] ;  /* 0x00000a00ff017b82 */ /* 0x000e220000000800 */
[----:B------:R-:W1:Y:S01]  /*0010*/  S2R R18, SR_TID.X ;  /* 0x0000000000127919 */ /* 0x000e620000002100 */
[----:B------:R-:W-:Y:S01]  /*0020*/  ELECT P0, URZ, PT ;  /* 0x00000000003f782f */ /* 0x000fe20003800000 */
[----:B------:R-:W-:Y:S01]  /*0030*/  BSSY B0, `(.L_x_0) ;  /* 0x000000f000007945 */ /* 0x000fe20003800000 */
[--C-:B-1----:R-:W-:Y:S02]  /*0040*/  SHF.R.U32.HI R0, RZ, 0x5, R18.reuse ;  /* 0x00000005ff007819 */ /* 0x102fe40000011612 */
[----:B------:R-:W-:-:S03]  /*0050*/  SHF.R.U32.HI R3, RZ, 0x7, R18 ;  /* 0x00000007ff037819 */ /* 0x000fc60000011612 */
[----:B------:R-:W1:Y:S04]  /*0060*/  SHFL.IDX PT, R2, R0, RZ, 0x1f ;  /* 0x00001fff00027589 */ /* 0x000e6800000e0000 */
[----:B------:R2:W3:Y:S01]  /*0070*/  SHFL.IDX PT, R5, R3, RZ, 0x1f ;  /* 0x00001fff03057589 */ /* 0x0004e200000e0000 */
[----:B-1----:R-:W-:-:S13]  /*0080*/  ISETP.NE.OR P0, PT, R2, RZ, !P0 ;  /* 0x000000ff0200720c */ /* 0x002fda0004705670 */
[----:B0-23--:R-:W-:Y:S05]  /*0090*/  @P0 BRA `(.L_x_1) ;  /* 0x0000000000200947 */ /* 0x00dfea0003800000 */
[----:B------:R-:W-:Y:S02]  /*00a0*/  ULDC.64 UR4, c[0x0][0x198] ;  /* 0x0000660000047ab9 */ /* 0x000fe40000000a00 */
[----:B------:R-:W-:Y:S02]  /*00b0*/  UIADD3 UR6, UP0, UR4, 0xf0, URZ ;  /* 0x000000f004067890 */ /* 0x000fe4000ff1e03f */
[----:B------:R-:W-:Y:S02]  /*00c0*/  UIADD3 UR4, UP1, UR4, 0x1f0, URZ ;  /* 0x000001f004047890 */ /* 0x000fe4000ff3e03f */
[----:B------:R-:W-:Y:S02]  /*00d0*/  UIADD3.X UR7, URZ, UR5, URZ, UP0, !UPT ;  /* 0x000000053f077290 */ /* 0x000fe400087fe43f */
[----:B------:R-:W-:-:S07]  /*00e0*/  UIADD3.X UR5, URZ, UR5, URZ, UP1, !UPT ;  /* 0x000000053f057290 */ /* 0x000fce0008ffe43f */
[----:B------:R0:W-:Y:S02]  /*00f0*/  UTMACCTL.PF [UR6] ;  /* 0x00000000060079b9 */ /* 0x0001e40008040000 */
[----:B------:R0:W-:Y:S02]  /*0100*/  UTMACCTL.PF [UR4] ;  /* 0x00000000040079b9 */ /* 0x0001e40008040000 */
[----:B0-----:R-:W-:Y:S01]  /*0110*/  NOP ;  /* 0x0000000000007918 */ /* 0x001fe20000000000 */
.L_x_1:
[----:B------:R-:W-:Y:S05]  /*0120*/  BSYNC B0 ;  /* 0x0000000000007941 */ /* 0x000fea0003800000 */
.L_x_0:
[----:B------:R-:W0:Y:S02]  /*0130*/  SHFL.IDX PT, R3, R0, RZ, 0x1f ;  /* 0x00001fff00037589 */ /* 0x000e2400000e0000 */
[----:B0-----:R-:W-:-:S13]  /*0140*/  ISETP.NE.AND P0, PT, R3, RZ, PT ;  /* 0x000000ff0300720c */ /* 0x001fda0003f05270 */
[----:B------:R-:W-:Y:S05]  /*0150*/  @P0 BRA `(.L_x_2) ;  /* 0x00000000008c0947 */ /* 0x000fea0003800000 */
[----:B------:R-:W-:Y:S01]  /*0160*/  ELECT P0, URZ, PT ;  /* 0x00000000003f782f */ /* 0x000fe20003800000 */
[----:B------:R-:W-:-:S12]  /*0170*/  BSSY B0, `(.L_x_2) ;  /* 0x0000021000007945 */ /* 0x000fd80003800000 */
[----:B------:R-:W-:Y:S05]  /*0180*/  @!P0 BRA `(.L_x_3) ;  /* 0x00000000007c8947 */ /* 0x000fea0003800000 */
[----:B------:R-:W0:Y:S01]  /*0190*/  S2UR UR8, SR_CgaCtaId ;  /* 0x00000000000879c3 */ /* 0x000e220000008800 */
[----:B------:R-:W-:Y:S01]  /*01a0*/  UMOV UR4, 0x400 ;  /* 0x0000040000047882 */ /* 0x000fe20000000000 */
[----:B------:R-:W-:Y:S01]  /*01b0*/  UMOV UR5, 0x1 ;  /* 0x0000000100057882 */ /* 0x000fe20000000000 */
[----:B------:R-:W-:Y:S02]  /*01c0*/  UMOV UR6, 0x4 ;  /* 0x0000000400067882 */ /* 0x000fe40000000000 */
[----:B------:R-:W-:-:S04]  /*01d0*/  UIADD3 UR6, -UR6, 0x100000, URZ ;  /* 0x0010000006067890 */ /* 0x000fc8000fffe13f */
[----:B------:R-:W-:Y:S02]  /*01e0*/  USHF.L.U32 UR7, UR6, 0xb, URZ ;  /* 0x0000000b06077899 */ /* 0x000fe4000800063f */
[----:B------:R-:W-:Y:S02]  /*01f0*/  USHF.L.U32 UR6, UR6, 0x1, URZ ;  /* 0x0000000106067899 */ /* 0x000fe4000800063f */
[----:B0-----:R-:W-:Y:S02]  /*0200*/  ULEA UR8, UR8, UR4, 0x18 ;  /* 0x0000000408087291 */ /* 0x001fe4000f8ec03f */
[----:B------:R-:W-:-:S04]  /*0210*/  UIADD3 UR4, -UR5, 0x100000, URZ ;  /* 0x0010000005047890 */ /* 0x000fc8000fffe13f */
[----:B------:R-:W-:Y:S02]  /*0220*/  USHF.L.U32 UR5, UR4, 0xb, URZ ;  /* 0x0000000b04057899 */ /* 0x000fe4000800063f */
[----:B------:R-:W-:Y:S01]  /*0230*/  USHF.L.U32 UR4, UR4, 0x1, URZ ;  /* 0x0000000104047899 */ /* 0x000fe2000800063f */
[----:B------:R-:W0:Y:S11]  /*0240*/  FENCE.VIEW.ASYNC.S ;  /* 0x00000000000073c6 */ /* 0x000e360000000000 */
[----:B0-----:R0:W1:Y:S01]  /*0250*/  SYNCS.EXCH.64 URZ, [UR8], UR4 ;  /* 0x00000004083f75b2 */ /* 0x0010620008000100 */
[----:B------:R0:W2:Y:S01]  /*0260*/  SYNCS.EXCH.64 URZ, [UR8+0x48], UR6 ;  /* 0x00004806083f75b2 */ /* 0x0000a20008000100 */
[----:B------:R0:W3:Y:S01]  /*0270*/  SYNCS.EXCH.64 URZ, [UR8+0x8], UR4 ;  /* 0x00000804083f75b2 */ /* 0x0000e20008000100 */
[----:B------:R0:W4:Y:S01]  /*0280*/  SYNCS.EXCH.64 URZ, [UR8+0x50], UR6 ;  /* 0x00005006083f75b2 */ /* 0x0001220008000100 */
[----:B------:R0:W0:Y:S01]  /*0290*/  SYNCS.EXCH.64 URZ, [UR8+0x10], UR4 ;  /* 0x00001004083f75b2 */ /* 0x0000220008000100 */
        /* <DEDUP_REMOVED lines=13> */
[----:B------:R-:W-:Y:S01]  /*0370*/  NOP ;  /* 0x0000000000007918 */ /* 0x000fe20000000000 */
.L_x_3:
[----:B0-----:R-:W-:Y:S05]  /*0380*/  BSYNC B0 ;  /* 0x0000000000007941 */ /* 0x001fea0003800000 */
.L_x_2:
[----:B------:R-:W0:Y:S01]  /*0390*/  SHFL.IDX PT, R0, R0, RZ, 0x1f ;  /* 0x00001fff00007589 */ /* 0x000e2200000e0000 */
[----:B------:R-:W-:Y:S01]  /*03a0*/  SHF.R.S32.HI R7, RZ, 0x1f, R18 ;  /* 0x0000001fff077819 */ /* 0x000fe20000011412 */
[----:B------:R-:W5:Y:S01]  /*03b0*/  S2UR UR8, SR_CTAID.X ;  /* 0x00000000000879c3 */ /* 0x000f620000002500 */
[----:B------:R-:W-:Y:S01]  /*03c0*/  ELECT P0, URZ, PT ;  /* 0x00000000003f782f */ /* 0x000fe20003800000 */
[----:B------:R-:W1:Y:S01]  /*03d0*/  S2R R4, SR_CTAID.Y ;  /* 0x0000000000047919 */ /* 0x000e620000002600 */
[----:B------:R-:W-:Y:S01]  /*03e0*/  LEA.HI R7, R7, R18, RZ, 0x7 ;  /* 0x0000001207077211 */ /* 0x000fe200078f38ff */
[----:B------:R-:W-:Y:S01]  /*03f0*/  ULDC UR4, c[0x0][0x154] ;  /* 0x0000550000047ab9 */ /* 0x000fe20000000800 */
[----:B------:R-:W-:Y:S01]  /*0400*/  SHF.R.S32.HI R8, RZ, 0x1f, R3 ;  /* 0x0000001fff087819 */ /* 0x000fe20000011403 */
[----:B------:R-:W-:Y:S01]  /*0410*/  NOP ;  /* 0x0000000000007918 */ /* 0x000fe20000000000 */
[----:B------:R-:W-:Y:S01]  /*0420*/  LOP3.LUT R7, R7, 0xffffff80, RZ, 0xc0, !PT ;  /* 0xffffff8007077812 */ /* 0x000fe200078ec0ff */
[----:B------:R-:W2:Y:S01]  /*0430*/  LDC R12, c[0x0][0x140] ;  /* 0x00005000ff0c7b82 */ /* 0x000ea20000000800 */
[----:B------:R-:W-:Y:S01]  /*0440*/  LEA.HI R8, R8, R3, RZ, 0x2 ;  /* 0x0000000308087211 */ /* 0x000fe200078f10ff */
[----:B------:R-:W-:-:S02]  /*0450*/  NOP ;  /* 0x0000000000007918 */ /* 0x000fc40000000000 */
[----:B------:R-:W-:Y:S01]  /*0460*/  IMAD.IADD R6, R18, 0x1, -R7 ;  /* 0x0000000112067824 */ /* 0x000fe200078e0a07 */
[----:B------:R-:W-:-:S03]  /*0470*/  LOP3.LUT R8, R8, 0x3ffffffc, RZ, 0xc0, !PT ;  /* 0x3ffffffc08087812 */ /* 0x000fc600078ec0ff */
[----:B------:R-:W3:Y:S01]  /*0480*/  LDC R10, c[0x0][0x144] ;  /* 0x00005100ff0a7b82 */ /* 0x000ee20000000800 */
[----:B------:R-:W-:Y:S02]  /*0490*/  SHF.R.S32.HI R7, RZ, 0x1f, R6 ;  /* 0x0000001fff077819 */ /* 0x000fe40000011406 */
[----:B------:R-:W-:Y:S02]  /*04a0*/  LOP3.LUT P2, RZ, R6, 0x7, RZ, 0xc0, !PT ;  /* 0x0000000706ff7812 */ /* 0x000fe4000784c0ff */
[----:B------:R-:W-:Y:S01]  /*04b0*/  LEA.HI R7, R7, R6, RZ, 0x3 ;  /* 0x0000000607077211 */ /* 0x000fe200078f18ff */
[----:B------:R-:W-:Y:S01]  /*04c0*/  VIADD R6, R5, 0xffffffff ;  /* 0xffffffff05067836 */ /* 0x000fe20000000000 */
[----:B0-----:R-:W-:Y:S02]  /*04d0*/  ISETP.NE.OR P0, PT, R0, RZ, !P0 ;  /* 0x000000ff0000720c */ /* 0x001fe40004705670 */
[--C-:B------:R-:W-:Y:S02]  /*04e0*/  SHF.R.S32.HI R0, RZ, 0x3, R7.reuse ;  /* 0x00000003ff007819 */ /* 0x100fe40000011407 */
[----:B------:R-:W-:-:S02]  /*04f0*/  SHF.R.S32.HI R7, RZ, 0x1f, R7 ;  /* 0x0000001fff077819 */ /* 0x000fc40000011407 */
[----:B------:R-:W-:Y:S02]  /*0500*/  ISETP.GE.U32.AND P5, PT, R6, 0x2, PT ;  /* 0x000000020600780c */ /* 0x000fe40003fa6070 */
[----:B------:R-:W-:Y:S02]  /*0510*/  LEA.HI R7, R7, R0, RZ, 0x2 ;  /* 0x0000000007077211 */ /* 0x000fe400078f10ff */
[----:B--2---:R-:W-:Y:S02]  /*0520*/  ISETP.EQ.U32.AND P3, PT, R12, 0x1, PT ;  /* 0x000000010c00780c */ /* 0x004fe40003f62070 */
[----:B-1----:R-:W-:Y:S01]  /*0530*/  I2FP.F32.U32 R9, R4 ;  /* 0x0000000400097245 */ /* 0x002fe20000201000 */
[----:B------:R-:W-:Y:S01]  /*0540*/  VOTEU.ALL UP0, P0 ;  /* 0x00000000003f7886 */ /* 0x000fe20000000000 */
[----:B------:R-:W-:Y:S01]  /*0550*/  LOP3.LUT R7, R7, 0xfffffffc, RZ, 0xc0, !PT ;  /* 0xfffffffc07077812 */ /* 0x000fe200078ec0ff */
[----:B------:R-:W-:Y:S02]  /*0560*/  VOTEU.ALL UP1, P0 ;  /* 0x00000000003f7886 */ /* 0x000fe40000020000 */
[----:B------:R-:W-:Y:S01]  /*0570*/  FMUL R11, R9, UR4 ;  /* 0x00000004090b7c20 */ /* 0x000fe20008400000 */
[----:B------:R-:W-:Y:S01]  /*0580*/  IMAD.IADD R9, R3, 0x1, -R8 ;  /* 0x0000000103097824 */ /* 0x000fe200078e0a08 */
[----:B-----5:R-:W-:Y:S01]  /*0590*/  I2FP.F32.U32 R8, UR8 ;  /* 0x0000000800087c45 */ /* 0x020fe20008201000 */
[----:B------:R-:W-:Y:S01]  /*05a0*/  IMAD.IADD R0, R0, 0x1, -R7 ;  /* 0x0000000100007824 */ /* 0x000fe200078e0a07 */
[----:B------:R-:W0:Y:S01]  /*05b0*/  @!UP0 S2UR UR7, SR_CgaCtaId ;  /* 0x00000000000789c3 */ /* 0x000e220000008800 */
[----:B------:R-:W-:Y:S01]  /*05c0*/  ULDC UR4, c[0x0][0x150] ;  /* 0x0000540000047ab9 */ /* 0x000fe20000000800 */
[----:B------:R-:W1:Y:S01]  /*05d0*/  F2I.U32.TRUNC.NTZ R11, R11 ;  /* 0x0000000b000b7305 */ /* 0x000e62000020f000 */
[----:B------:R-:W-:Y:S01]  /*05e0*/  FMUL R8, R8, UR4 ;  /* 0x0000000408087c20 */ /* 0x000fe20008400000 */
[----:B------:R-:W-:Y:S01]  /*05f0*/  SHF.R.S32.HI R3, RZ, 0x1f, R2 ;  /* 0x0000001fff037819 */ /* 0x000fe20000011402 */
[----:B------:R-:W-:Y:S01]  /*0600*/  IMAD R9, R9, 0x4, R0 ;  /* 0x0000000409097824 */ /* 0x000fe200078e0200 */
[----:B------:R-:W-:Y:S01]  /*0610*/  UMOV UR4, 0x20 ;  /* 0x0000002000047882 */ /* 0x000fe20000000000 */
[----:B------:R-:W-:Y:S01]  /*0620*/  @!UP0 UMOV UR6, 0x400 ;  /* 0x0000040000068882 */ /* 0x000fe20000000000 */
[----:B------:R-:W2:Y:S01]  /*0630*/  LDC R7, c[0x0][0x148] ;  /* 0x00005200ff077b82 */ /* 0x000ea20000000800 */
[----:B------:R-:W-:Y:S01]  /*0640*/  LEA.HI R3, R3, R2, RZ, 0x2 ;  /* 0x0000000203037211 */ /* 0x000fe200078f10ff */
[----:B------:R-:W5:Y:S01]  /*0650*/  F2I.U32.TRUNC.NTZ R8, R8 ;  /* 0x0000000800087305 */ /* 0x000f62000020f000 */
[----:B------:R-:W-:Y:S01]  /*0660*/  IMAD.SHL.U32 R22, R9, 0x4, RZ ;  /* 0x0000000409167824 */ /* 0x000fe200078e00ff */
[----:B------:R-:W-:-:S04]  /*0670*/  @!UP0 UIADD3 UR4, -UR4, 0x100000, URZ ;  /* 0x0010000004048890 */ /* 0x000fc8000fffe13f */
[----:B------:R-:W-:Y:S02]  /*0680*/  @!UP0 USHF.L.U32 UR5, UR4, 0xb, URZ ;  /* 0x0000000b04058899 */ /* 0x000fe4000800063f */
[----:B------:R-:W-:Y:S01]  /*0690*/  @!UP0 USHF.L.U32 UR4, UR4, 0x1, URZ ;  /* 0x0000000104048899 */ /* 0x000fe2000800063f */
[----:B------:R-:W-:Y:S02]  /*06a0*/  LOP3.LUT R3, R3, 0xfffffffc, RZ, 0xc0, !PT ;  /* 0xfffffffc03037812 */ /* 0x000fe400078ec0ff */
[----:B------:R-:W-:Y:S01]  /*06b0*/  LOP3.LUT R22, R9, 0xc, R22, 0x78, !PT ;  /* 0x0000000c09167812 */ /* 0x000fe200078e7816 */
[----:B-1----:R-:W-:Y:S02]  /*06c0*/  IMAD.MOV R21, RZ, RZ, -R11 ;  /* 0x000000ffff157224 */ /* 0x002fe400078e0a0b */
[----:B------:R-:W-:Y:S01]  /*06d0*/  IMAD.IADD R0, R2, 0x1, -R3 ;  /* 0x0000000102007824 */ /* 0x000fe200078e0a03 */
[----:B0-----:R-:W-:Y:S01]  /*06e0*/  @!UP0 ULEA UR6, UR7, UR6, 0x18 ;  /* 0x0000000607068291 */ /* 0x001fe2000f8ec03f */
[----:B-----5:R-:W-:-:S03]  /*06f0*/  IMAD.MOV R3, RZ, RZ, -R8 ;  /* 0x000000ffff037224 */ /* 0x020fc600078e0a08 */
[----:B------:R-:W-:Y:S01]  /*0700*/  ISETP.NE.AND P1, PT, R0, 0x3, PT ;  /* 0x000000030000780c */ /* 0x000fe20003f25270 */
[----:B------:R-:W-:Y:S01]  /*0710*/  VOTEU.ALL UP0, P0 ;  /* 0x00000000003f7886 */ /* 0x000fe20000000000 */
[----:B------:R-:W-:Y:S01]  /*0720*/  ISETP.LT.U32.AND P0, PT, R22, 0x2, !P2 ;  /* 0x000000021600780c */ /* 0x000fe20005701070 */
[----:B---3--:R-:W-:Y:S01]  /*0730*/  IMAD R3, R10, R3, UR8 ;  /* 0x000000080a037e24 */ /* 0x008fe2000f8e0203 */
[----:B------:R-:W-:Y:S01]  /*0740*/  ISETP.EQ.OR P1, PT, R0, RZ, !P1 ;  /* 0x000000ff0000720c */ /* 0x000fe20004f22670 */
[----:B--2---:R-:W-:Y:S01]  /*0750*/  IMAD R9, R7, R21, R4 ;  /* 0x0000001507097224 */ /* 0x004fe200078e0204 */
[C---:B------:R-:W-:Y:S02]  /*0760*/  ISETP.NE.AND P2, PT, R5.reuse, RZ, PT ;  /* 0x000000ff0500720c */ /* 0x040fe40003f45270 */
[----:B------:R-:W-:Y:S01]  /*0770*/  ISETP.EQ.AND P1, PT, R5, RZ, P1 ;  /* 0x000000ff0500720c */ /* 0x000fe20000f22270 */
[----:B------:R-:W0:Y:S02]  /*0780*/  FENCE.VIEW.ASYNC.S ;  /* 0x00000000000073c6 */ /* 0x000e240000000000 */
[----:B0-----:R0:W1:Y:S01]  /*0790*/  @!UP0 SYNCS.EXCH.64 URZ, [UR6+0xa0], UR4 ;  /* 0x0000a004063f85b2 */ /* 0x0010620008000100 */
[----:B------:R-:W-:-:S02]  /*07a0*/  ISETP.NE.AND P4, PT, R9, R22, PT ;  /* 0x000000160900720c */ /* 0x000fc40003f85270 */
[----:B------:R-:W-:Y:S02]  /*07b0*/  SEL R19, RZ, 0x1, !P1 ;  /* 0x00000001ff137807 */ /* 0x000fe40004800000 */
[----:B------:R-:W-:Y:S02]  /*07c0*/  ISETP.EQ.OR P4, PT, R3, RZ, !P4 ;  /* 0x000000ff0300720c */ /* 0x000fe40006782670 */
[----:B------:R-:W-:Y:S02]  /*07d0*/  SEL R19, R19, 0x2, P5 ;  /* 0x0000000213137807 */ /* 0x000fe40002800000 */
[----:B------:R-:W-:-:S04]  /*07e0*/  PLOP3.LUT P0, PT, P0, P4, PT, 0x80, 0x0 ;  /* 0x000000000000781c */ /* 0x000fc80000709070 */
[----:B------:R-:W-:Y:S01]  /*07f0*/  P2R R156, PR, RZ, 0x1 ;  /* 0x00000001ff9c7803 */ /* 0x000fe20000000000 */
[----:B------:R0:W2:Y:S01]  /*0800*/  @!UP1 SYNCS.EXCH.64 URZ, [UR6+0xa8], UR4 ;  /* 0x0000a804063f95b2 */ /* 0x0000a20008000100 */
[----:B------:R-:W-:Y:S01]  /*0810*/  NOP ;  /* 0x0000000000007918 */ /* 0x000fe20000000000 */
[----:B------:R-:W-:Y:S06]  /*0820*/  @!P3 BRA `(.L_x_4) ;  /* 0x000000000008b947 */ /* 0x000fec0003800000 */
[----:B-12-4-:R-:W-:Y:S01]  /*0830*/  UCGABAR_ARV ;  /* 0x00000000000079c7 */ /* 0x016fe20008000000 */
[----:B------:R-:W-:Y:S05]  /*0840*/  BRA `(.L_x_5) ;  /* 0x0000000000047947 */ /* 0x000fea0003800000 */
.L_x_4:
[----:B-12-4-:R-:W-:Y:S01]  /*0850*/  NOP ;  /* 0x0000000000007918 */ /* 0x016fe20000000000 */
.L_x_5:
[----:B------:R-:W1:Y:S01]  /*0860*/  LDC R2, c[0x0][0x65c] ;  /* 0x00019700ff027b82 */ /* 0x000e620000000800 */
[----:B------:R-:W-:Y:S02]  /*0870*/  IMAD.U32 R8, RZ, RZ, UR8 ;  /* 0x00000008ff087e24 */ /* 0x000fe4000f8e00ff */
[----:B------:R-:W-:Y:S01]  /*0880*/  IMAD.MOV.U32 R9, RZ, RZ, RZ ;  /* 0x000000ffff097224 */ /* 0x000fe200078e00ff */
[----:B-1----:R-:W-:-:S04]  /*0890*/  ISETP.NE.AND P1, PT, R2, 0x1, PT ;  /* 0x000000010200780c */ /* 0x002fc80003f25270 */
[----:B------:R-:W-:-:S09]  /*08a0*/  P2R R5, PR, RZ, 0x2 ;  /* 0x00000002ff057803 */ /* 0x000fd20000000000 */
[----:B------:R-:W1:Y:S01]  /*08b0*/  @P1 LDC R17, c[0x0][0x10] ;  /* 0x00000400ff111b82 */ /* 0x000e620000000800 */
[----:B------:R-:W-:Y:S01]  /*08c0*/  @P1 MOV R5, RZ ;  /* 0x000000ff00051202 */ /* 0x000fe20000000f00 */
[----:B------:R-:W-:-:S06]  /*08d0*/  @P1 IMAD.MOV.U32 R13, RZ, RZ, RZ ;  /* 0x000000ffff0d1224 */ /* 0x000fcc00078e00ff */
[----:B------:R-:W2:Y:S01]  /*08e0*/  @!P1 LDC R11, c[0x0][0xc] ;  /* 0x00000300ff0b9b82 */ /* 0x000ea20000000800 */
[----:B-1----:R-:W-:-:S04]  /*08f0*/  @P1 IMAD.WIDE.U32 R16, R17, UR8, R4 ;  /* 0x0000000811101c25 */ /* 0x002fc8000f8e0004 */
[----:B------:R-:W-:Y:S02]  /*0900*/  @P1 IMAD.IADD R17, R17, 0x1, R13 ;  /* 0x0000000111111824 */ /* 0x000fe400078e020d */
[----:B--2---:R-:W-:-:S04]  /*0910*/  @!P1 IMAD.WIDE.U32 R8, R4, R11, R8 ;  /* 0x0000000b04089225 */ /* 0x004fc800078e0008 */
[----:B------:R-:W-:Y:S02]  /*0920*/  @!P1 IMAD.MOV.U32 R16, RZ, RZ, R8 ;  /* 0x000000ffff109224 */ /* 0x000fe400078e0008 */
[----:B------:R-:W-:Y:S01]  /*0930*/  @!P1 IMAD.MOV.U32 R17, RZ, RZ, R9 ;  /* 0x000000ffff119224 */ /* 0x000fe200078e0009 */
[----:B------:R-:W-:Y:S06]  /*0940*/  @!P3 BRA `(.L_x_6) ;  /* 0x00000000000cb947 */ /* 0x000fec0003800000 */
[----:B------:R-:W-:Y:S01]  /*0950*/  UCGABAR_WAIT ;  /* 0x0000000000007dc7 */ /* 0x000fe20008000000 */
[----:B------:R-:W-:Y:S01]  /*0960*/  CCTL.IVALL ;  /* 0x00000000ff00798f */ /* 0x000fe20002000000 */
[----:B------:R-:W-:Y:S05]  /*0970*/  BRA `(.L_x_7) ;  /* 0x0000000000047947 */ /* 0x000fea0003800000 */
.L_x_6:
[----:B------:R-:W-:Y:S06]  /*0980*/  BAR.SYNC.DEFER_BLOCKING 0x0 ;  /* 0x0000000000007b1d */ /* 0x000fec0000010000 */
.L_x_7:
[----:B------:R-:W-:Y:S05]  /*0990*/  @!P2 BRA `(.L_x_8) ;  /* 0x000000a000d0a947 */ /* 0x000fea0003800000 */
[----:B------:R-:W-:-:S13]  /*09a0*/  ISETP.GT.U32.AND P0, PT, R6, 0x1, PT ;  /* 0x000000010600780c */ /* 0x000fda0003f04070 */
[----:B0-----:R-:W-:Y:S05]  /*09b0*/  @P0 EXIT ;  /* 0x000000000000094d */ /* 0x001fea0003800000 */
[----:B------:R-:W-:Y:S01]  /*09c0*/  ULDC.64 UR4, c[0x0][0x650] ;  /* 0x0001940000047ab9 */ /* 0x000fe20000000a00 */
[----:B------:R-:W-:Y:S01]  /*09d0*/  PRMT R0, RZ, 0x7610, R0 ;  /* 0x00007610ff007816 */ /* 0x000fe20000000000 */
[----:B------:R-:W-:Y:S01]  /*09e0*/  IMAD.MOV.U32 R152, RZ, RZ, -0x1 ;  /* 0xffffffffff987424 */ /* 0x000fe200078e00ff */
[----:B------:R-:W-:Y:S01]  /*09f0*/  ISETP.GE.U32.AND P0, PT, R16, UR4, PT ;  /* 0x0000000410007c0c */ /* 0x000fe2000bf06070 */
[----:B------:R-:W-:Y:S02]  /*0a00*/  IMAD.MOV.U32 R153, RZ, RZ, -0x1 ;  /* 0xffffffffff997424 */ /* 0x000fe400078e00ff */
[----:B------:R-:W-:Y:S01]  /*0a10*/  IMAD.MOV.U32 R23, RZ, RZ, -0x1 ;  /* 0xffffffffff177424 */ /* 0x000fe200078e00ff */
[----:B------:R-:W-:-:S13]  /*0a20*/  ISETP.GE.U32.AND.EX P0, PT, R17, UR5, PT, P0 ;  /* 0x0000000511007c0c */ /* 0x000fda000bf06100 */
[----:B------:R-:W-:Y:S05]  /*0a30*/  @P0 BRA `(.L_x_9) ;  /* 0x00000004002c0947 */ /* 0x000fea0003800000 */
[----:B------:R-:W0:Y:S01]  /*0a40*/  LDC.64 R24, c[0x0][0x628] ;  /* 0x00018a00ff187b82 */ /* 0x000e220000000a00 */
[----:B------:R-:W-:Y:S01]  /*0a50*/  IMAD.MOV.U32 R8, RZ, RZ, R16 ;  /* 0x000000ffff087224 */ /* 0x000fe200078e0010 */
[----:B------:R-:W-:-:S06]  /*0a60*/  MOV R9, R17 ;  /* 0x0000001100097202 */ /* 0x000fcc0000000f00 */
[----:B------:R-:W1:Y:S08]  /*0a70*/  LDC R0, c[0x0][0x630] ;  /* 0x00018c00ff007b82 */ /* 0x000e700000000800 */
[----:B------:R-:W2:Y:S01]  /*0a80*/  LDC.64 R26, c[0x0][0x620] ;  /* 0x00018800ff1a7b82 */ /* 0x000ea20000000a00 */
[----:B0-----:R-:W-:-:S04]  /*0a90*/  ISETP.NE.U32.AND P0, PT, R24, RZ, PT ;  /* 0x000000ff1800720c */ /* 0x001fc80003f05070 */
[----:B------:R-:W-:-:S13]  /*0aa0*/  ISETP.NE.AND.EX P0, PT, R25, RZ, PT, P0 ;  /* 0x000000ff1900720c */ /* 0x000fda0003f05300 */
[----:B-12---:R-:W-:Y:S05]  /*0ab0*/  @!P0 BRA `(.L_x_10) ;  /* 0x0000000000288947 */ /* 0x006fea0003800000 */
[----:B------:R-:W0:Y:S02]  /*0ac0*/  LDC R13, c[0x0][0x634] ;  /* 0x00018d00ff0d7b82 */ /* 0x000e240000000800 */
[----:B0-----:R-:W-:-:S05]  /*0ad0*/  IADD3 R13, P0, R16, R13, RZ ;  /* 0x0000000d100d7210 */ /* 0x001fca0007f1e0ff */
[----:B------:R-:W-:-:S04]  /*0ae0*/  IMAD.X R15, RZ, RZ, R17, P0 ;  /* 0x000000ffff0f7224 */ /* 0x000fc800000e0611 */
[----:B------:R-:W-:-:S04]  /*0af0*/  IMAD.WIDE.U32 R8, R15, R24, RZ ;  /* 0x000000180f087225 */ /* 0x000fc800078e00ff */
[----:B------:R-:W-:-:S04]  /*0b00*/  IMAD.WIDE.U32 R10, P0, R13, R25, R8 ;  /* 0x000000190d0a7225 */ /* 0x000fc80007800008 */
[----:B------:R-:W-:-:S04]  /*0b10*/  IMAD.WIDE.U32 R8, R13, R24, RZ ;  /* 0x000000180d087225 */ /* 0x000fc800078e00ff */
[----:B------:R-:W-:Y:S01]  /*0b20*/  IMAD.X R13, RZ, RZ, RZ, P0 ;  /* 0x000000ffff0d7224 */ /* 0x000fe200000e06ff */
[----:B------:R-:W-:Y:S01]  /*0b30*/  IADD3 RZ, P0, R9, R10, RZ ;  /* 0x0000000a09ff7210 */ /* 0x000fe20007f1e0ff */
[----:B------:R-:W-:-:S04]  /*0b40*/  IMAD.MOV.U32 R12, RZ, RZ, R11 ;  /* 0x000000ffff0c7224 */ /* 0x000fc800078e000b */
[----:B------:R-:W-:-:S08]  /*0b50*/  IMAD.WIDE.U32.X R8, R15, R25, R12, P0 ;  /* 0x000000190f087225 */ /* 0x000fd000000e040c */
.L_x_10:
[----:B------:R-:W0:Y:S01]  /*0b60*/  LDC.64 R24, c[0x0][0x640] ;  /* 0x00019000ff187b82 */ /* 0x000e220000000a00 */
[-CC-:B------:R-:W-:Y:S01]  /*0b70*/  SHF.R.U64 R28, R8, R0.reuse, R9.reuse ;  /* 0x00000000081c7219 */ /* 0x180fe20000001209 */
[----:B------:R-:W-:Y:S01]  /*0b80*/  IMAD R30, R7, R21, R4 ;  /* 0x00000015071e7224 */ /* 0x000fe200078e0204 */
[----:B------:R-:W-:Y:S01]  /*0b90*/  SHF.R.U32.HI R0, RZ, R0, R9 ;  /* 0x00000000ff007219 */ /* 0x000fe20000011609 */
[----:B------:R-:W-:Y:S01]  /*0ba0*/  IMAD.MOV.U32 R21, RZ, RZ, 0x1 ;  /* 0x00000001ff157424 */ /* 0x000fe200078e00ff */
[----:B------:R-:W-:-:S03]  /*0bb0*/  IADD3 R5, P0, RZ, -R28, RZ ;  /* 0x8000001cff057210 */ /* 0x000fc60007f1e0ff */
[----:B------:R-:W1:Y:S02]  /*0bc0*/  LDC R6, c[0x0][0x618] ;  /* 0x00018600ff067b82 */ /* 0x000e640000000800 */
[----:B------:R-:W-:-:S04]  /*0bd0*/  IMAD.X R9, RZ, RZ, ~R0, P0 ;  /* 0x000000ffff097224 */ /* 0x000fc800000e0e00 */
[-C--:B------:R-:W-:Y:S02]  /*0be0*/  IMAD R0, R9, R26.reuse, RZ ;  /* 0x0000001a09007224 */ /* 0x080fe400078e02ff */
[----:B------:R-:W2:Y:S01]  /*0bf0*/  LDC R11, c[0x0][0x608] ;  /* 0x00018200ff0b7b82 */ /* 0x000ea20000000800 */
[----:B------:R-:W-:-:S04]  /*0c00*/  IMAD.WIDE.U32 R8, R5, R26, R16 ;  /* 0x0000001a05087225 */ /* 0x000fc800078e0010 */
[----:B------:R-:W-:-:S03]  /*0c10*/  IMAD R5, R5, R27, R0 ;  /* 0x0000001b05057224 */ /* 0x000fc600078e0200 */
[----:B------:R-:W3:Y:S01]  /*0c20*/  LDC R12, c[0x0][0x658] ;  /* 0x00019600ff0c7b82 */ /* 0x000ee20000000800 */
[----:B0-----:R-:W-:Y:S01]  /*0c30*/  ISETP.NE.U32.AND P0, PT, R24, RZ, PT ;  /* 0x000000ff1800720c */ /* 0x001fe20003f05070 */
[----:B------:R-:W-:Y:S02]  /*0c40*/  IMAD.IADD R5, R9, 0x1, R5 ;  /* 0x0000000109057824 */ /* 0x000fe400078e0205 */
[----:B------:R-:W-:Y:S01]  /*0c50*/  IMAD.MOV.U32 R9, RZ, RZ, -0x1 ;  /* 0xffffffffff097424 */ /* 0x000fe200078e00ff */
[----:B------:R-:W-:-:S03]  /*0c60*/  ISETP.NE.AND.EX P0, PT, R25, RZ, PT, P0 ;  /* 0x000000ff1900720c */ /* 0x000fc60003f05300 */
[----:B------:R-:W0:Y:S01]  /*0c70*/  LDC R15, c[0x0][0x600] ;  /* 0x00018000ff0f7b82 */ /* 0x000e220000000800 */
[-CC-:B-1----:R-:W-:Y:S02]  /*0c80*/  SHF.R.U64 R13, R8, R6.reuse, R5.reuse ;  /* 0x00000006080d7219 */ /* 0x182fe40000001205 */
[----:B------:R-:W-:-:S05]  /*0c90*/  SHF.R.U32.HI R0, RZ, R6, R5 ;  /* 0x00000006ff007219 */ /* 0x000fca0000011605 */
[----:B------:R-:W1:Y:S01]  /*0ca0*/  LDC R14, c[0x0][0x648] ;  /* 0x00019200ff0e7b82 */ /* 0x000e620000000800 */
[-CC-:B--2---:R-:W-:Y:S02]  /*0cb0*/  SHF.R.U64 R27, R13, R11.reuse, R0.reuse ;  /* 0x0000000b0d1b7219 */ /* 0x184fe40000001200 */
[----:B------:R-:W-:-:S05]  /*0cc0*/  SHF.R.U32.HI R5, RZ, R11, R0 ;  /* 0x0000000bff057219 */ /* 0x000fca0000011600 */
[----:B------:R-:W2:Y:S01]  /*0cd0*/  LDC R20, c[0x0][0x638] ;  /* 0x00018e00ff147b82 */ /* 0x000ea20000000800 */
[-CC-:B---3--:R-:W-:Y:S02]  /*0ce0*/  SHF.R.U64 R26, R27, R12.reuse, R5.reuse ;  /* 0x0000000c1b1a7219 */ /* 0x188fe40000001205 */
[-C--:B------:R-:W-:Y:S02]  /*0cf0*/  SHF.L.U32 R0, R9, R12.reuse, RZ ;  /* 0x0000000c09007219 */ /* 0x080fe400000006ff */
[----:B------:R-:W-:Y:S01]  /*0d00*/  SHF.R.U32.HI R5, RZ, R12, R5 ;  /* 0x0000000cff057219 */ /* 0x000fe20000011605 */
[----:B------:R-:W-:Y:S01]  /*0d10*/  IMAD.MOV.U32 R4, RZ, RZ, R26 ;  /* 0x000000ffff047224 */ /* 0x000fe200078e001a */
[----:B------:R-:W-:Y:S01]  /*0d20*/  LOP3.LUT R10, RZ, R0, RZ, 0x33, !PT ;  /* 0x00000000ff0a7212 */ /* 0x000fe200078e33ff */
[----:B------:R-:W3:Y:S01]  /*0d30*/  LDC R23, c[0x0][0x610] ;  /* 0x00018400ff177b82 */ /* 0x000ee20000000800 */
[----:B------:R-:W-:Y:S05]  /*0d40*/  @!P0 BRA `(.L_x_11) ;  /* 0x0000000000288947 */ /* 0x000fea0003800000 */
[----:B------:R-:W4:Y:S02]  /*0d50*/  LDC R9, c[0x0][0x64c] ;  /* 0x00019300ff097b82 */ /* 0x000f240000000800 */
[----:B----4-:R-:W-:-:S05]  /*0d60*/  IADD3 R9, P0, R26, R9, RZ ;  /* 0x000000091a097210 */ /* 0x010fca0007f1e0ff */
[----:B------:R-:W-:-:S04]  /*0d70*/  IMAD.X R11, RZ, RZ, R5, P0 ;  /* 0x000000ffff0b7224 */ /* 0x000fc800000e0605 */
[----:B------:R-:W-:-:S04]  /*0d80*/  IMAD.WIDE.U32 R4, R11, R24, RZ ;  /* 0x000000180b047225 */ /* 0x000fc800078e00ff */
[----:B------:R-:W-:-:S04]  /*0d90*/  IMAD.WIDE.U32 R6, P0, R9, R25, R4 ;  /* 0x0000001909067225 */ /* 0x000fc80007800004 */
[----:B------:R-:W-:Y:S01]  /*0da0*/  IMAD.WIDE.U32 R4, R9, R24, RZ ;  /* 0x0000001809047225 */ /* 0x000fe200078e00ff */
[----:B------:R-:W-:-:S03]  /*0db0*/  IADD3.X R9, RZ, RZ, RZ, P0, !PT ;  /* 0x000000ffff097210 */ /* 0x000fc600007fe4ff */
[----:B------:R-:W-:Y:S01]  /*0dc0*/  IMAD.MOV.U32 R8, RZ, RZ, R7 ;  /* 0x000000ffff087224 */ /* 0x000fe200078e0007 */
[----:B------:R-:W-:-:S05]  /*0dd0*/  IADD3 RZ, P0, R5, R6, RZ ;  /* 0x0000000605ff7210 */ /* 0x000fca0007f1e0ff */
[----:B------:R-:W-:-:S08]  /*0de0*/  IMAD.WIDE.U32.X R4, R11, R25, R8, P0 ;  /* 0x000000190b047225 */ /* 0x000fd000000e0408 */
.L_x_11:
[----:B-1----:R-:W-:Y:S01]  /*0df0*/  SHF.R.U64 R4, R4, R14, R5 ;  /* 0x0000000e04047219 */ /* 0x002fe20000001205 */
[----:B0-----:R-:W-:Y:S01]  /*0e00*/  VIADD R6, R15, 0xffffffff ;  /* 0xffffffff0f067836 */ /* 0x001fe20000000000 */
[----:B------:R-:W-:Y:S02]  /*0e10*/  SHF.L.U32 R0, R21, R12, RZ ;  /* 0x0000000c15007219 */ /* 0x000fe400000006ff */
[----:B------:R-:W-:Y:S01]  /*0e20*/  LOP3.LUT R5, R27, R10, RZ, 0xc0, !PT ;  /* 0x0000000a1b057212 */ /* 0x000fe200078ec0ff */
[----:B------:R-:W-:Y:S01]  /*0e30*/  IMAD.MOV R7, RZ, RZ, -R4 ;  /* 0x000000ffff077224 */ /* 0x000fe200078e0a04 */
[----:B------:R-:W-:Y:S02]  /*0e40*/  SEL R3, R3, R30, !P1 ;  /* 0x0000001e03037207 */ /* 0x000fe40004800000 */
[----:B------:R-:W-:Y:S01]  /*0e50*/  LOP3.LUT R6, R13, R6, RZ, 0xc0, !PT ;  /* 0x000000060d067212 */ /* 0x000fe200078ec0ff */
[----:B------:R-:W-:Y:S02]  /*0e60*/  IMAD R4, R0, R4, R5 ;  /* 0x0000000400047224 */ /* 0x000fe400078e0205 */
[----:B--2---:R-:W-:-:S02]  /*0e70*/  IMAD R0, R7, R20, R26 ;  /* 0x0000001407007224 */ /* 0x004fc400078e021a */
[----:B---3--:R-:W-:Y:S02]  /*0e80*/  IMAD R3, R4, R23, R3 ;  /* 0x0000001704037224 */ /* 0x008fe400078e0203 */
[----:B------:R-:W-:Y:S02]  /*0e90*/  IMAD R152, R0, R15, R6 ;  /* 0x0000000f00987224 */ /* 0x000fe400078e0206 */
[----:B------:R-:W-:Y:S02]  /*0ea0*/  IMAD.MOV.U32 R4, RZ, RZ, 0x1 ;  /* 0x00000001ff047424 */ /* 0x000fe400078e00ff */
[----:B------:R-:W-:Y:S01]  /*0eb0*/  IMAD.MOV.U32 R23, RZ, RZ, R28 ;  /* 0x000000ffff177224 */ /* 0x000fe200078e001c */
[----:B------:R-:W-:Y:S02]  /*0ec0*/  SEL R153, R152, R3, !P1 ;  /* 0x0000000398997207 */ /* 0x000fe40004800000 */
[----:B------:R-:W-:Y:S02]  /*0ed0*/  PRMT R0, R4, 0x7610, R0 ;  /* 0x0000761004007816 */ /* 0x000fe40000000000 */
[----:B------:R-:W-:-:S07]  /*0ee0*/  SEL R152, R3, R152, !P1 ;  /* 0x0000009803987207 */ /* 0x000fce0004800000 */
.L_x_9:
[----:B------:R-:W-:-:S08]  /*0ef0*/  NOP ;  /* 0x0000000000007918 */ /* 0x000fd00000000000 */
[----:B------:R-:W0:Y:S02]  /*0f00*/  USETMAXREG.TRY_ALLOC.CTAPOOL UP0, 0xe8 ;  /* 0x000000e8000079c8 */ /* 0x000e240008000600 */
[----:B0-----:R-:W-:-:S13]  /*0f10*/  PLOP3.LUT P0, PT, PT, PT, UP0, 0x80, 0x0 ;  /* 0x000000000000781c */ /* 0x001fda0003f0f008 */
[----:B------:R-:W-:Y:S05]  /*0f20*/  @!P0 BRA `(.L_x_9) ;  /* 0xfffffffc00f08947 */ /* 0x000fea000383ffff */
[----:B------:R-:W-:Y:S01]  /*0f30*/  ULDC.64 UR4, c[0x0][0x598] ;  /* 0x0001660000047ab9 */ /* 0x000fe20000000a00 */
[----:B------:R-:W-:Y:S01]  /*0f40*/  ULDC.64 UR36, c[0x0][0x208] ;  /* 0x0000820000247ab9 */ /* 0x000fe20000000a00 */
[----:B------:R-:W-:-:S04]  /*0f50*/  ISETP.NE.U32.AND P0, PT, RZ, UR4, PT ;  /* 0x00000004ff007c0c */ /* 0x000fc8000bf05070 */
[----:B------:R-:W-:-:S13]  /*0f60*/  ISETP.NE.AND.EX P0, PT, RZ, UR5, PT, P0 ;  /* 0x00000005ff007c0c */ /* 0x000fda000bf05300 */
[----:B------:R-:W-:Y:S05]  /*0f70*/  @!P0 BRA `(.L_x_12) ;  /* 0x00000000001c8947 */ /* 0x000fea0003800000 */
[----:B------:R-:W0:Y:S02]  /*0f80*/  LDC.64 R4, c[0x0][0x598] ;  /* 0x00016600ff047b82 */ /* 0x000e240000000a00 */
[----:B0-----:R-:W2:Y:S02]  /*0f90*/  LDG.E.64 R4, desc[UR36][R4.64] ;  /* 0x0000002404047981 */ /* 0x001ea4000c1e1b00 */
[----:B--2---:R-:W-:-:S04]  /*0fa0*/  ISETP.NE.U32.AND P0, PT, R4, RZ, PT ;  /* 0x000000ff0400720c */ /* 0x004fc80003f05070 */
[----:B------:R-:W-:-:S13]  /*0fb0*/  ISETP.NE.AND.EX P0, PT, R5, RZ, PT, P0 ;  /* 0x000000ff0500720c */ /* 0x000fda0003f05300 */
[----:B------:R-:W-:Y:S05]  /*0fc0*/  @!P0 BRA `(.L_x_12) ;  /* 0x0000000000088947 */ /* 0x000fea0003800000 */
[----:B------:R0:W5:Y:S01]  /*0fd0*/  LD.E R154, desc[UR36][R4.64] ;  /* 0x00000024049a7980 */ /* 0x000162000c101900 */
[----:B------:R-:W-:Y:S05]  /*0fe0*/  BRA `(.L_x_13) ;  /* 0x0000000000247947 */ /* 0x000fea0003800000 */
.L_x_12:
[----:B------:R-:W-:Y:S02]  /*0ff0*/  ULDC.64 UR4, c[0x0][0x588] ;  /* 0x0001620000047ab9 */ /* 0x000fe40000000a00 */
[----:B------:R-:W-:-:S04]  /*1000*/  ISETP.NE.U32.AND P0, PT, RZ, UR4, PT ;  /* 0x00000004ff007c0c */ /* 0x000fc8000bf05070 */
[----:B------:R-:W-:-:S13]  /*1010*/  ISETP.NE.AND.EX P0, PT, RZ, UR5, PT, P0 ;  /* 0x00000005ff007c0c */ /* 0x000fda000bf05300 */
[----:B------:R-:W-:Y:S05]  /*1020*/  @!P0 BRA `(.L_x_14) ;  /* 0x00000000000c8947 */ /* 0x000fea0003800000 */
[----:B------:R-:W0:Y:S02]  /*1030*/  LDC.64 R154, c[0x0][0x588] ;  /* 0x00016200ff9a7b82 */ /* 0x000e240000000a00 */
[----:B0-----:R1:W5:Y:S01]  /*1040*/  LDG.E R154, desc[UR36][R154.64] ;  /* 0x000000249a9a7981 */ /* 0x001362000c1e1900 */
[----:B------:R-:W-:Y:S05]  /*1050*/  BRA `(.L_x_13) ;  /* 0x0000000000087947 */ /* 0x000fea0003800000 */
.L_x_14:
[----:B------:R-:W-:Y:S02]  /*1060*/  ULDC UR4, c[0x0][0x580] ;  /* 0x0001600000047ab9 */ /* 0x000fe40000000800 */
[----:B------:R-:W-:-:S07]  /*1070*/  IMAD.U32 R154, RZ, RZ, UR4 ;  /* 0x00000004ff9a7e24 */ /* 0x000fce000f8e00ff */
.L_x_13:
[----:B------:R-:W-:Y:S02]  /*1080*/  ULDC.64 UR4, c[0x0][0x5a0] ;  /* 0x0001680000047ab9 */ /* 0x000fe40000000a00 */
[----:B------:R-:W-:-:S04]  /*1090*/  ISETP.NE.U32.AND P0, PT, RZ, UR4, PT ;  /* 0x00000004ff007c0c */ /* 0x000fc8000bf05070 */
[----:B------:R-:W-:-:S13]  /*10a0*/  ISETP.NE.AND.EX P0, PT, RZ, UR5, PT, P0 ;  /* 0x00000005ff007c0c */ /* 0x000fda000bf05300 */
[----:B------:R-:W-:Y:S05]  /*10b0*/  @!P0 BRA `(.L_x_15) ;  /* 0x00000000001c8947 */ /* 0x000fea0003800000 */
[----:B0-----:R-:W0:Y:S02]  /*10c0*/  LDC.64 R4, c[0x0][0x5a0] ;  /* 0x00016800ff047b82 */ /* 0x001e240000000a00 */
[----:B0-----:R-:W2:Y:S02]  /*10d0*/  LDG.E.64 R4, desc[UR36][R4.64] ;  /* 0x0000002404047981 */ /* 0x001ea4000c1e1b00 */
[----:B--2---:R-:W-:-:S04]  /*10e0*/  ISETP.NE.U32.AND P0, PT, R4, RZ, PT ;  /* 0x000000ff0400720c */ /* 0x004fc80003f05070 */
[----:B------:R-:W-:-:S13]  /*10f0*/  ISETP.NE.AND.EX P0, PT, R5, RZ, PT, P0 ;  /* 0x000000ff0500720c */ /* 0x000fda0003f05300 */
[----:B------:R-:W-:Y:S05]  /*1100*/  @!P0 BRA `(.L_x_15) ;  /* 0x0000000000088947 */ /* 0x000fea0003800000 */
[----:B-1----:R0:W5:Y:S01]  /*1110*/  LD.E R155, desc[UR36][R4.64] ;  /* 0x00000024049b7980 */ /* 0x002162000c101900 */
[----:B------:R-:W-:Y:S05]  /*1120*/  BRA `(.L_x_16) ;  /* 0x0000000000247947 */ /* 0x000fea0003800000 */
.L_x_15:
[----:B------:R-:W-:Y:S02]  /*1130*/  ULDC.64 UR4, c[0x0][0x590] ;  /* 0x0001640000047ab9 */ /* 0x000fe40000000a00 */
[----:B------:R-:W-:-:S04]  /*1140*/  ISETP.NE.U32.AND P0, PT, RZ, UR4, PT ;  /* 0x00000004ff007c0c */ /* 0x000fc8000bf05070 */
[----:B------:R-:W-:-:S13]  /*1150*/  ISETP.NE.AND.EX P0, PT, RZ, UR5, PT, P0 ;  /* 0x00000005ff007c0c */ /* 0x000fda000bf05300 */
[----:B------:R-:W-:Y:S05]  /*1160*/  @!P0 BRA `(.L_x_17) ;  /* 0x00000000000c8947 */ /* 0x000fea0003800000 */
[----:B0-----:R-:W1:Y:S02]  /*1170*/  LDC.64 R4, c[0x0][0x590] ;  /* 0x00016400ff047b82 */ /* 0x001e640000000a00 */
[----:B-1----:R1:W5:Y:S01]  /*1180*/  LDG.E R155, desc[UR36][R4.64] ;  /* 0x00000024049b7981 */ /* 0x002362000c1e1900 */
[----:B------:R-:W-:Y:S05]  /*1190*/  BRA `(.L_x_16) ;  /* 0x0000000000087947 */ /* 0x000fea0003800000 */
.L_x_17:
[----:B------:R-:W-:Y:S02]  /*11a0*/  ULDC UR4, c[0x0][0x584] ;  /* 0x0001610000047ab9 */ /* 0x000fe40000000800 */
[----:B-1----:R-:W-:-:S07]  /*11b0*/  IMAD.U32 R155, RZ, RZ, UR4 ;  /* 0x00000004ff9b7e24 */ /* 0x002fce000f8e00ff */
.L_x_16:
[----:B------:R-:W-:-:S13]  /*11c0*/  LOP3.LUT P0, RZ, R0, 0xff, RZ, 0xc0, !PT ;  /* 0x000000ff00ff7812 */ /* 0x000fda000780c0ff */
[----:B------:R-:W-:Y:S05]  /*11d0*/  @!P0 EXIT ;  /* 0x000000000000894d */ /* 0x000fea0003800000 */
[----:B------:R-:W-:Y:S01]  /*11e0*/  ULDC UR4, c[0x0][0x28c] ;  /* 0x0000a30000047ab9 */ /* 0x000fe20000000800 */
[----:B------:R-:W-:Y:S01]  /*11f0*/  LOP3.LUT R164, R19, 0x1, RZ, 0xfc, !PT ;  /* 0x0000000113a47812 */ /* 0x000fe200078efcff */
[----:B------:R-:W-:Y:S01]  /*1200*/  UIADD3 UR4, UR4, 0x1f, URZ ;  /* 0x0000001f04047890 */ /* 0x000fe2000fffe03f */
[----:B------:R-:W-:Y:S01]  /*1210*/  UMOV UR38, URZ ;  /* 0x0000003f00267c82 */ /* 0x000fe20008000000 */
[----:B------:R-:W-:Y:S02]  /*1220*/  UMOV UR39, URZ ;  /* 0x0000003f00277c82 */ /* 0x000fe40008000000 */
[----:B------:R-:W-:-:S04]  /*1230*/  USHF.R.S32.HI UR5, URZ, 0x1f, UR4 ;  /* 0x0000001f3f057899 */ /* 0x000fc80008011404 */
[----:B------:R-:W-:-:S04]  /*1240*/  ULEA.HI UR5, UR5, UR4, URZ, 0x5 ;  /* 0x0000000405057291 */ /* 0x000fc8000f8f283f */
[----:B------:R-:W-:-:S12]  /*1250*/  USHF.R.S32.HI UR40, URZ, 0x5, UR5 ;  /* 0x000000053f287899 */ /* 0x000fd80008011405 */
.L_x_291:
[----:B------:R-:W-:Y:S01]  /*1260*/  LOP3.LUT R0, R18, 0x80, RZ, 0xc0, !PT ;  /* 0x0000008012007812 */ /* 0x000fe200078ec0ff */
[----:B--2---:R-:W2:Y:S01]  /*1270*/  S2UR UR7, SR_CgaCtaId ;  /* 0x00000000000779c3 */ /* 0x004ea20000008800 */
[----:B------:R-:W-:Y:S02]  /*1280*/  UMOV UR6, 0x400 ;  /* 0x0000040000067882 */ /* 0x000fe40000000000 */
[----:B------:R-:W-:-:S06]  /*1290*/  SHF.R.U32.HI R0, RZ, 0x7, R0 ;  /* 0x00000007ff007819 */ /* 0x000fcc0000011600 */
[----:B---3--:R-:W3:Y:S01]  /*12a0*/  SHFL.IDX PT, R0, R0, RZ, 0x1f ;  /* 0x00001fff00007589 */ /* 0x008ee200000e0000 */
[----:B--2---:R-:W-:Y:S01]  /*12b0*/  ULEA UR6, UR7, UR6, 0x18 ;  /* 0x0000000607067291 */ /* 0x004fe2000f8ec03f */
[----:B---3--:R-:W-:-:S13]  /*12c0*/  R2UR UR4, R0 ;  /* 0x00000000000472ca */ /* 0x008fda00000e0000 */
[----:B------:R-:W-:-:S04]  /*12d0*/  ULEA.HI UR5, UR4, UR4, URZ, 0x1 ;  /* 0x0000000404057291 */ /* 0x000fc8000f8f083f */
[----:B------:R-:W-:-:S04]  /*12e0*/  ULOP3.LUT UR5, UR5, 0xffffe, URZ, 0xc0, !UPT ;  /* 0x000ffffe05057892 */ /* 0x000fc8000f8ec03f */
[----:B------:R-:W-:-:S03]  /*12f0*/  UIADD3 UR5, UR4, -UR5, URZ ;  /* 0x8000000504057290 */ /* 0x000fc6000fffe03f */
[----:B------:R-:W-:Y:S01]  /*1300*/  ULDC UR4, c[0x0][0x28c] ;  /* 0x0000a30000047ab9 */ /* 0x000fe20000000800 */
[----:B------:R-:W-:Y:S01]  /*1310*/  ULEA UR5, UR5, UR6, 0xc ;  /* 0x0000000605057291 */ /* 0x000fe2000f8e603f */
[----:B------:R-:W-:-:S03]  /*1320*/  ISETP.LT.AND P0, PT, RZ, UR4, PT ;  /* 0x00000004ff007c0c */ /* 0x000fc6000bf01270 */
[----:B------:R-:W-:-:S04]  /*1330*/  UIADD3 UR5, UR5, 0x180, URZ ;  /* 0x0000018005057890 */ /* 0x000fc8000fffe03f */
[----:B------:R-:W-:-:S04]  /*1340*/  USHF.R.U32.HI UR5, URZ, 0x4, UR5 ;  /* 0x000000043f057899 */ /* 0x000fc80008011605 */
[----:B------:R-:W-:Y:S02]  /*1350*/  ULOP3.LUT UR41, UR5, 0x3fff, URZ, 0xc0, !UPT ;  /* 0x00003fff05297892 */ /* 0x000fe4000f8ec03f */
[----:B-1--45:R-:W-:Y:S10]  /*1360*/  @P0 BRA `(.L_x_18) ;  /* 0x0000000000400947 */ /* 0x032ff40003800000 */
[----:B------:R-:W-:Y:S01]  /*1370*/  MOV R0, 0x0 ;  /* 0x0000000000007802 */ /* 0x000fe20000000f00 */
[----:B------:R-:W-:Y:S01]  /*1380*/  ULDC.64 UR4, c[0x4][0x68] ;  /* 0x01001a0000047ab9 */ /* 0x000fe20000000a00 */
[----:B------:R-:W-:Y:S01]  /*1390*/  ULDC.64 UR6, c[0x4][0x8] ;  /* 0x0100020000067ab9 */ /* 0x000fe20000000a00 */
[----:B01----:R-:W-:Y:S01]  /*13a0*/  IMAD.U32 R4, RZ, RZ, UR4 ;  /* 0x00000004ff047e24 */ /* 0x003fe2000f8e00ff */
[----:B------:R0:W1:Y:S01]  /*13b0*/  LDC.64 R14, c[0x4][R0] ;  /* 0x01000000000e7b82 */ /* 0x0000620000000a00 */
[----:B------:R-:W-:Y:S01]  /*13c0*/  IMAD.U32 R5, RZ, RZ, UR5 ;  /* 0x00000005ff057e24 */ /* 0x000fe2000f8e00ff */
[----:B------:R-:W-:Y:S01]  /*13d0*/  ULDC.64 UR4, c[0x4][0x70] ;  /* 0x01001c0000047ab9 */ /* 0x000fe20000000a00 */
[----:B------:R-:W-:Y:S01]  /*13e0*/  IMAD.U32 R10, RZ, RZ, UR6 ;  /* 0x00000006ff0a7e24 */ /* 0x000fe2000f8e00ff */
[----:B------:R-:W-:Y:S01]  /*13f0*/  MOV R6, UR4 ;  /* 0x0000000400067c02 */ /* 0x000fe20008000f00 */
[----:B------:R-:W-:Y:S02]  /*1400*/  IMAD.U32 R7, RZ, RZ, UR5 ;  /* 0x00000005ff077e24 */ /* 0x000fe4000f8e00ff */
[----:B------:R-:W-:-:S02]  /*1410*/  IMAD.U32 R11, RZ, RZ, UR7 ;  /* 0x00000007ff0b7e24 */ /* 0x000fc4000f8e00ff */
[----:B------:R-:W-:Y:S02]  /*1420*/  IMAD.MOV.U32 R8, RZ, RZ, 0x1e1 ;  /* 0x000001e1ff087424 */ /* 0x000fe400078e00ff */
[----:B------:R-:W-:Y:S02]  /*1430*/  IMAD.MOV.U32 R12, RZ, RZ, 0x1 ;  /* 0x00000001ff0c7424 */ /* 0x000fe400078e00ff */
[----:B0-----:R-:W-:-:S07]  /*1440*/  IMAD.MOV.U32 R13, RZ, RZ, RZ ;  /* 0x000000ffff0d7224 */ /* 0x001fce00078e00ff */
[----:B------:R-:W-:-:S07]  /*1450*/  LEPC R20, `(.L_x_18) ;  /* 0x000000001014794e */ /* 0x000fce0000000000 */
[----:B-1---5:R-:W-:Y:S05]  /*1460*/  CALL.ABS.NOINC R14 ;  /* 0x000000000e007343 */ /* 0x022fea0003c00000 */
.L_x_18:
[----:B------:R-:W-:-:S13]  /*1470*/  ISETP.NE.AND P0, PT, R164, 0x3, PT ;  /* 0x00000003a400780c */ /* 0x000fda0003f05270 */
[----:B------:R-:W-:Y:S05]  /*1480*/  @!P0 BRA `(.L_x_19) ;  /* 0x0000000000048947 */ /* 0x000fea0003800000 */
[----:B------:R-:W-:Y:S01]  /*1490*/  BPT.TRAP 0x1 ;  /* 0x000000040000795c */ /* 0x000fe20000300000 */
.L_x_19:
[----:B------:R-:W2:Y:S01]  /*14a0*/  S2UR UR5, SR_CgaCtaId ;  /* 0x00000000000579c3 */ /* 0x000ea20000008800 */
[----:B------:R-:W-:Y:S01]  /*14b0*/  UMOV UR4, 0x400 ;  /* 0x0000040000047882 */ /* 0x000fe20000000000 */
[----:B------:R-:W-:Y:S02]  /*14c0*/  IMAD.U32 R3, RZ, RZ, UR39 ;  /* 0x00000027ff037e24 */ /* 0x000fe4000f8e00ff */
[----:B------:R-:W-:-:S05]  /*14d0*/  IMAD.U32 R0, RZ, RZ, UR38 ;  /* 0x00000026ff007e24 */ /* 0x000fca000f8e00ff */
[----:B------:R-:W-:Y:S01]  /*14e0*/  SHF.L.U32 R0, R0, 0x1f, RZ ;  /* 0x0000001f00007819 */ /* 0x000fe200000006ff */
[----:B--2---:R-:W-:-:S06]  /*14f0*/  ULEA UR4, UR5, UR4, 0x18 ;  /* 0x0000000405047291 */ /* 0x004fcc000f8ec03f */
[----:B------:R-:W-:-:S05]  /*1500*/  IMAD.U32 R6, RZ, RZ, UR4 ;  /* 0x00000004ff067e24 */ /* 0x000fca000f8e00ff */
[----:B------:R-:W-:-:S04]  /*1510*/  LEA R3, R3, R6, 0x3 ;  /* 0x0000000603037211 */ /* 0x000fc800078e18ff */
[----:B------:R2:W3:Y:S01]  /*1520*/  SYNCS.PHASECHK.TRANS64.TRYWAIT P1, [R3+URZ], R0 ;  /* 0x00000000030075a7 */ /* 0x0004e2000802017f */
[----:B------:R-:W-:Y:S05]  /*1530*/  @!P0 BRA `(.L_x_20) ;  /* 0x0000000000048947 */ /* 0x000fea0003800000 */
[----:B------:R-:W-:Y:S01]  /*1540*/  BPT.TRAP 0x1 ;  /* 0x000000040000795c */ /* 0x000fe20000300000 */
.L_x_20:
[----:B---3--:R-:W-:Y:S05]  /*1550*/  @P1 BRA `(.L_x_21) ;  /* 0x0000000000081947 */ /* 0x008fea0003800000 */
[----:B------:R-:W3:Y:S02]  /*1560*/  SYNCS.PHASECHK.TRANS64.TRYWAIT P1, [R3+URZ], R0 ;  /* 0x00000000030075a7 */ /* 0x000ee4000802017f */
[----:B---3--:R-:W-:Y:S05]  /*1570*/  @!P1 BRA `(.L_x_22) ;  /* 0x000000ac00ec9947 */ /* 0x008fea0003800000 */
.L_x_21:
[----:B------:R-:W-:-:S04]  /*1580*/  UISETP.LT.AND UP0, UPT, UR40, 0x1, UPT ;  /* 0x000000012800788c */ /* 0x000fc8000bf01270 */
[----:B------:R-:W-:-:S06]  /*1590*/  USEL UR4, UR40, 0x1, UP0 ;  /* 0x0000000128047887 */ /* 0x000fcc0008000000 */
[----:B--23--:R-:W-:Y:S01]  /*15a0*/  IMAD.U32 R0, RZ, RZ, UR4 ;  /* 0x00000004ff007e24 */ /* 0x00cfe2000f8e00ff */
[----:B------:R-:W-:Y:S05]  /*15b0*/  WARPSYNC.ALL ;  /* 0x0000000000007948 */ /* 0x000fea0003800000 */
[----:B------:R-:W-:-:S04]  /*15c0*/  IADD3 R0, -R0, UR40, RZ ;  /* 0x0000002800007c10 */ /* 0x000fc8000fffe1ff */
[----:B------:R-:W-:Y:S02]  /*15d0*/  ISETP.GE.AND P1, PT, R0, 0x1, PT ;  /* 0x000000010000780c */ /* 0x000fe40003f26270 */
[----:B------:R-:W-:Y:S01]  /*15e0*/  R2UR UR4, R6 ;  /* 0x00000000060472ca */ /* 0x000fe200000e0000 */
[----:B------:R-:W-:Y:S01]  /*15f0*/  WARPGROUP.ARRIVE ;  /* 0x00000000000079c5 */ /* 0x000fe20000000000 */
[----:B------:R-:W-:Y:S01]  /*1600*/  UMOV UR9, 0x80000020 ;  /* 0x8000002000097882 */ /* 0x000fe20000000000 */
[----:B------:R-:W-:-:S10]  /*1610*/  UMOV UR11, 0x80000020 ;  /* 0x80000020000b7882 */ /* 0x000fd40000000000 */
[----:B------:R-:W-:-:S04]  /*1620*/  UIADD3 UR4, UR4, 0x24180, URZ ;  /* 0x0002418004047890 */ /* 0x000fc8000fffe03f */
[----:B------:R-:W-:-:S04]  /*1630*/  USHF.R.U32.HI UR4, URZ, 0x4, UR4 ;  /* 0x000000043f047899 */ /* 0x000fc80008011604 */
[----:B------:R-:W-:Y:S02]  /*1640*/  ULOP3.LUT UR5, UR4, 0x3fff, URZ, 0xc0, !UPT ;  /* 0x00003fff04057892 */ /* 0x000fe4000f8ec03f */
[----:B------:R-:W-:Y:S02]  /*1650*/  ULOP3.LUT UR4, UR41, 0x10000, URZ, 0xfc, !UPT ;  /* 0x0001000029047892 */ /* 0x000fe4000f8efc3f */
[----:B------:R-:W-:Y:S02]  /*1660*/  ULOP3.LUT UR5, UR5, 0x10000, URZ, 0xfc, !UPT ;  /* 0x0001000005057892 */ /* 0x000fe4000f8efc3f */
[----:B------:R-:W-:Y:S02]  /*1670*/  ULEA UR6, UR39, UR4, 0xa ;  /* 0x0000000427067291 */ /* 0x000fe4000f8e503f */
[----:B------:R-:W-:-:S05]  /*1680*/  ULEA UR7, UR39, UR5, 0x9 ;  /* 0x0000000527077291 */ /* 0x000fca000f8e483f */
[----:B------:R-:W-:Y:S02]  /*1690*/  UMOV UR8, UR6 ;  /* 0x0000000600087c82 */ /* 0x000fe40008000000 */
[----:B------:R-:W-:Y:S02]  /*16a0*/  UMOV UR10, UR7 ;  /* 0x00000007000a7c82 */ /* 0x000fe40008000000 */
[----:B------:R-:W-:Y:S01]  /*16b0*/  HGMMA.64x128x16.F32 R88, gdesc[UR8], RZ, !UPT, gsb0 ;  /* 0x01e00000085879f0 */ /* 0x000fe2000c0008ff */
[----:B------:R-:W-:Y:S01]  /*16c0*/  UIADD3 UR8, UR6, 0x200, URZ ;  /* 0x0000020006087890 */ /* 0x000fe2000fffe03f */
[----:B------:R-:W-:Y:S01]  /*16d0*/  UMOV UR9, 0x80000020 ;  /* 0x8000002000097882 */ /* 0x000fe20000000000 */
[----:B------:R-:W-:Y:S02]  /*16e0*/  WARPGROUP.DEPBAR.LE gsb0, 0x0 ;  /* 0x00008000000079c5 */ /* 0x000fe40000010000 */
[----:B------:R-:W-:-:S07]  /*16f0*/  WARPGROUP.ARRIVE ;  /* 0x00000000000079c5 */ /* 0x000fce0000000000 */
[----:B------:R-:W-:Y:S01]  /*1700*/  HGMMA.64x128x16.F32 R24, gdesc[UR8], RZ, !UPT, gsb0 ;  /* 0x01e00000081879f0 */ /* 0x000fe2000c0008ff */
[----:B------:R-:W-:Y:S02]  /*1710*/  UIADD3 UR8, UR6, 0x2, URZ ;  /* 0x0000000206087890 */ /* 0x000fe4000fffe03f */
[----:B------:R-:W-:Y:S01]  /*1720*/  UIADD3 UR10, UR7, 0x2, URZ ;  /* 0x00000002070a7890 */ /* 0x000fe2000fffe03f */
[----:B------:R-:W-:Y:S01]  /*1730*/  UMOV UR9, 0x80000020 ;  /* 0x8000002000097882 */ /* 0x000fe20000000000 */
[----:B------:R-:W-:Y:S01]  /*1740*/  UMOV UR11, 0x80000020 ;  /* 0x80000020000b7882 */ /* 0x000fe20000000000 */
[----:B------:R-:W-:Y:S02]  /*1750*/  WARPGROUP.DEPBAR.LE gsb0, 0x0 ;  /* 0x00008000000079c5 */ /* 0x000fe40000010000 */
[----:B------:R-:W-:-:S06]  /*1760*/  WARPGROUP.ARRIVE ;  /* 0x00000000000079c5 */ /* 0x000fcc0000000000 */
[----:B------:R-:W-:Y:S01]  /*1770*/  HGMMA.64x128x16.F32 R88, gdesc[UR8], R88, gsb0 ;  /* 0x01e00000085879f0 */ /* 0x000fe20008000858 */
[----:B------:R-:W-:Y:S01]  /*1780*/  UIADD3 UR8, UR6, 0x202, URZ ;  /* 0x0000020206087890 */ /* 0x000fe2000fffe03f */
[----:B------:R-:W-:Y:S01]  /*1790*/  UMOV UR9, 0x80000020 ;  /* 0x8000002000097882 */ /* 0x000fe20000000000 */
[----:B------:R-:W-:Y:S02]  /*17a0*/  WARPGROUP.DEPBAR.LE gsb0, 0x0 ;  /* 0x00008000000079c5 */ /* 0x000fe40000010000 */
[----:B------:R-:W-:-:S07]  /*17b0*/  WARPGROUP.ARRIVE ;  /* 0x00000000000079c5 */ /* 0x000fce0000000000 */
[----:B------:R-:W-:Y:S03]  /*17c0*/  HGMMA.64x128x16.F32 R24, gdesc[UR8], R24, gsb0 ;  /* 0x01e00000081879f0 */ /* 0x000fe60008000818 */
[----:B------:R-:W-:Y:S02]  /*17d0*/  WARPGROUP.DEPBAR.LE gsb0, 0x0 ;  /* 0x00008000000079c5 */ /* 0x000fe40000010000 */
[----:B------:R-:W-:Y:S05]  /*17e0*/  @!P1 BRA `(.L_x_23) ;  /* 0x0000000400149947 */ /* 0x000fea0003800000 */
[----:B------:R-:W-:Y:S02]  /*17f0*/  UIADD3 UR6, UR39, 0x1, URZ ;  /* 0x0000000127067890 */ /* 0x000fe4000fffe03f */
[----:B------:R-:W-:Y:S02]  /*1800*/  IMAD.U32 R3, RZ, RZ, UR39 ;  /* 0x00000027ff037e24 */ /* 0x000fe4000f8e00ff */
[----:B------:R-:W-:-:S04]  /*1810*/  UISETP.NE.AND UP0, UPT, UR6, 0x9, UPT ;  /* 0x000000090600788c */ /* 0x000fc8000bf05270 */
[----:B------:R-:W-:Y:S02]  /*1820*/  USEL UR7, URZ, 0x1, UP0 ;  /* 0x000000013f077887 */ /* 0x000fe40008000000 */
[----:B------:R-:W-:Y:S02]  /*1830*/  USEL UR6, UR6, URZ, UP0 ;  /* 0x0000003f06067287 */ /* 0x000fe40008000000 */
[----:B------:R-:W-:-:S06]  /*1840*/  ULOP3.LUT UR7, UR38, UR7, URZ, 0x3c, !UPT ;  /* 0x0000000726077292 */ /* 0x000fcc000f8e3c3f */
[----:B------:R-:W-:-:S07]  /*1850*/  IMAD.U32 R7, RZ, RZ, UR7 ;  /* 0x00000007ff077e24 */ /* 0x000fce000f8e00ff */
.L_x_30:
[----:B------:R-:W-:Y:S05]  /*1860*/  @!P0 BRA `(.L_x_24) ;  /* 0x0000000000048947 */ /* 0x000fea0003800000 */
[----:B------:R-:W-:Y:S01]  /*1870*/  BPT.TRAP 0x1 ;  /* 0x000000040000795c */ /* 0x000fe20000300000 */
.L_x_24:
[----:B------:R-:W2:Y:S01]  /*1880*/  S2UR UR8, SR_CgaCtaId ;  /* 0x00000000000879c3 */ /* 0x000ea20000008800 */
[----:B------:R-:W-:Y:S01]  /*1890*/  UMOV UR7, 0x400 ;  /* 0x0000040000077882 */ /* 0x000fe20000000000 */
[----:B01----:R-:W-:Y:S01]  /*18a0*/  IMAD.U32 R5, RZ, RZ, UR6 ;  /* 0x00000006ff057e24 */ /* 0x003fe2000f8e00ff */
[----:B------:R-:W-:Y:S01]  /*18b0*/  SHF.L.U32 R4, R7, 0x1f, RZ ;  /* 0x0000001f07047819 */ /* 0x000fe200000006ff */
[----:B--2---:R-:W-:-:S06]  /*18c0*/  ULEA UR7, UR8, UR7, 0x18 ;  /* 0x0000000708077291 */ /* 0x004fcc000f8ec03f */
[----:B------:R-:W-:-:S04]  /*18d0*/  IMAD.U32 R6, RZ, RZ, UR7 ;  /* 0x00000007ff067e24 */ /* 0x000fc8000f8e00ff */
[----:B------:R-:W-:-:S04]  /*18e0*/  IMAD R5, R5, 0x8, R6 ;  /* 0x0000000805057824 */ /* 0x000fc800078e0206 */
[----:B------:R0:W1:Y:S01]  /*18f0*/  SYNCS.PHASECHK.TRANS64.TRYWAIT P1, [R5+URZ], R4 ;  /* 0x00000004050075a7 */ /* 0x000062000802017f */
[----:B------:R-:W-:Y:S05]  /*1900*/  @!P0 BRA `(.L_x_25) ;  /* 0x0000000000048947 */ /* 0x000fea0003800000 */
[----:B------:R-:W-:Y:S01]  /*1910*/  BPT.TRAP 0x1 ;  /* 0x000000040000795c */ /* 0x000fe20000300000 */
.L_x_25:
[----:B-1----:R-:W-:Y:S05]  /*1920*/  @P1 BRA `(.L_x_26) ;  /* 0x0000000000081947 */ /* 0x002fea0003800000 */
[----:B------:R-:W1:Y:S02]  /*1930*/  SYNCS.PHASECHK.TRANS64.TRYWAIT P1, [R5+URZ], R4 ;  /* 0x00000004050075a7 */ /* 0x000e64000802017f */
[----:B-1----:R-:W-:Y:S05]  /*1940*/  @!P1 BRA `(.L_x_27) ;  /* 0x000000ac000c9947 */ /* 0x002fea0003800000 */
.L_x_26:
[----:B------:R-:W-:Y:S01]  /*1950*/  ULEA UR7, UR6, UR4, 0xa ;  /* 0x0000000406077291 */ /* 0x000fe2000f8e503f */
[----:B------:R-:W-:Y:S01]  /*1960*/  WARPGROUP.ARRIVE ;  /* 0x00000000000079c5 */ /* 0x000fe20000000000 */
[----:B------:R-:W-:Y:S01]  /*1970*/  ULEA UR12, UR6, UR5, 0x9 ;  /* 0x00000005060c7291 */ /* 0x000fe2000f8e483f */
[----:B------:R-:W-:Y:S01]  /*1980*/  UMOV UR9, 0x80000020 ;  /* 0x8000002000097882 */ /* 0x000fe20000000000 */
[----:B------:R-:W-:-:S03]  /*1990*/  UMOV UR11, 0x80000020 ;  /* 0x80000020000b7882 */ /* 0x000fc60000000000 */
[----:B------:R-:W-:Y:S02]  /*19a0*/  UMOV UR8, UR7 ;  /* 0x0000000700087c82 */ /* 0x000fe40008000000 */
[----:B------:R-:W-:Y:S02]  /*19b0*/  UMOV UR10, UR12 ;  /* 0x0000000c000a7c82 */ /* 0x000fe40008000000 */
[----:B------:R-:W-:Y:S01]  /*19c0*/  HGMMA.64x128x16.F32 R88, gdesc[UR8], R88, gsb0 ;  /* 0x01e00000085879f0 */ /* 0x000fe20008000858 */
[----:B------:R-:W-:Y:S01]  /*19d0*/  UIADD3 UR8, UR7, 0x200, URZ ;  /* 0x0000020007087890 */ /* 0x000fe2000fffe03f */
[----:B------:R-:W-:Y:S01]  /*19e0*/  UMOV UR9, 0x80000020 ;  /* 0x8000002000097882 */ /* 0x000fe20000000000 */
[----:B------:R-:W-:Y:S02]  /*19f0*/  WARPGROUP.DEPBAR.LE gsb0, 0x0 ;  /* 0x00008000000079c5 */ /* 0x000fe40000010000 */
[----:B------:R-:W-:-:S07]  /*1a00*/  WARPGROUP.ARRIVE ;  /* 0x00000000000079c5 */ /* 0x000fce0000000000 */
[----:B------:R-:W-:Y:S01]  /*1a10*/  HGMMA.64x128x16.F32 R24, gdesc[UR8], R24, gsb0 ;  /* 0x01e00000081879f0 */ /* 0x000fe20008000818 */
        /* <DEDUP_REMOVED lines=14> */
[----:B------:R-:W-:Y:S01]  /*1b00*/  BPT.TRAP 0x1 ;  /* 0x000000040000795c */ /* 0x000fe20000300000 */
.L_x_28:
[----:B------:R-:W-:-:S13]  /*1b10*/  ISETP.NE.AND P1, PT, R156, RZ, PT ;  /* 0x000000ff9c00720c */ /* 0x000fda0003f25270 */
[----:B01----:R-:W-:-:S04]  /*1b20*/  @P1 IMAD R4, R3, 0x8, R6 ;  /* 0x0000000803041824 */ /* 0x003fc800078e0206 */
[----:B------:R-:W-:-:S05]  /*1b30*/  @P1 VIADD R5, R4, 0x48 ;  /* 0x0000004804051836 */ /* 0x000fca0000000000 */
[----:B------:R-:W-:-:S04]  /*1b40*/  @P1 PRMT R5, R22, 0x654, R5 ;  /* 0x0000065416051816 */ /* 0x000fc80000000005 */
[----:B------:R0:W-:Y:S01]  /*1b50*/  @P1 SYNCS.ARRIVE.TRANS64.RED.A1T0 RZ, [R5+URZ], RZ ;  /* 0x000000ff05ff19a7 */ /* 0x0001e2000810043f */
[----:B------:R-:W-:-:S13]  /*1b60*/  ISETP.GT.U32.AND P1, PT, R19, 0x1, PT ;  /* 0x000000011300780c */ /* 0x000fda0003f24070 */
[----:B0-----:R-:W-:Y:S05]  /*1b70*/  @P1 BRA `(.L_x_29) ;  /* 0x0000000000041947 */ /* 0x001fea0003800000 */
[----:B------:R-:W-:Y:S01]  /*1b80*/  BPT.TRAP 0x1 ;  /* 0x000000040000795c */ /* 0x000fe20000300000 */
.L_x_29:
[----:B------:R-:W-:Y:S01]  /*1b90*/  UIADD3 UR6, UR6, 0x1, URZ ;  /* 0x0000000106067890 */ /* 0x000fe2000fffe03f */
[C---:B------:R-:W-:Y:S01]  /*1ba0*/  ISETP.GT.AND P2, PT, R0.reuse, 0x1, PT ;  /* 0x000000010000780c */ /* 0x040fe20003f44270 */
[----:B------:R-:W-:Y:S01]  /*1bb0*/  VIADD R3, R3, 0x1 ;  /* 0x0000000103037836 */ /* 0x000fe20000000000 */
[----:B------:R-:W-:Y:S01]  /*1bc0*/  IADD3 R0, R0, -0x1, RZ ;  /* 0xffffffff00007810 */ /* 0x000fe20007ffe0ff */
[----:B------:R-:W-:-:S03]  /*1bd0*/  UISETP.NE.AND UP0, UPT, UR6, 0x9, UPT ;  /* 0x000000090600788c */ /* 0x000fc6000bf05270 */
[C---:B------:R-:W-:Y:S01]  /*1be0*/  ISETP.NE.AND P1, PT, R3.reuse, 0x9, PT ;  /* 0x000000090300780c */ /* 0x040fe20003f25270 */
[----:B------:R-:W-:Y:S02]  /*1bf0*/  USEL UR7, URZ, 0x1, UP0 ;  /* 0x000000013f077887 */ /* 0x000fe40008000000 */
[----:B------:R-:W-:Y:S01]  /*1c00*/  USEL UR6, UR6, URZ, UP0 ;  /* 0x0000003f06067287 */ /* 0x000fe20008000000 */
[----:B------:R-:W-:-:S03]  /*1c10*/  SEL R3, R3, RZ, P1 ;  /* 0x000000ff03037207 */ /* 0x000fc60000800000 */
[----:B------:R-:W-:Y:S01]  /*1c20*/  LOP3.LUT R7, R7, UR7, RZ, 0x3c, !PT ;  /* 0x0000000707077c12 */ /* 0x000fe2000f8e3cff */
[----:B------:R-:W-:Y:S07]  /*1c30*/  @P2 BRA `(.L_x_30) ;  /* 0xfffffffc00082947 */ /* 0x000fee000383ffff */
.L_x_23:
[----:B------:R-:W2:Y:S02]  /*1c40*/  LDC R0, c[0x0][0x28c] ;  /* 0x0000a300ff007b82 */ /* 0x000ea40000000800 */
[----:B--2---:R-:W-:-:S13]  /*1c50*/  ISETP.GE.AND P1, PT, R0, 0x1, PT ;  /* 0x000000010000780c */ /* 0x004fda0003f26270 */
[----:B------:R-:W-:Y:S05]  /*1c60*/  @!P1 BRA `(.L_x_31) ;  /* 0x0000000000509947 */ /* 0x000fea0003800000 */
[----:B------:R-:W-:Y:S05]  /*1c70*/  @!P0 BRA `(.L_x_32) ;  /* 0x0000000000048947 */ /* 0x000fea0003800000 */
[----:B------:R-:W-:Y:S01]  /*1c80*/  BPT.TRAP 0x1 ;  /* 0x000000040000795c */ /* 0x000fe20000300000 */
.L_x_32:
[----:B------:R-:W-:Y:S01]  /*1c90*/  ISETP.NE.AND P1, PT, R156, RZ, PT ;  /* 0x000000ff9c00720c */ /* 0x000fe20003f25270 */
[----:B------:R-:W-:Y:S01]  /*1ca0*/  BSSY B0, `(.L_x_33) ;  /* 0x000000e000007945 */ /* 0x000fe20003800000 */
[----:B------:R-:W-:-:S11]  /*1cb0*/  ISETP.GT.U32.AND P0, PT, R19, 0x1, PT ;  /* 0x000000011300780c */ /* 0x000fd60003f04070 */
[----:B------:R-:W-:Y:S05]  /*1cc0*/  @!P1 BRA `(.L_x_34) ;  /* 0x00000000002c9947 */ /* 0x000fea0003800000 */
[----:B------:R-:W-:-:S04]  /*1cd0*/  UISETP.LT.AND UP0, UPT, UR40, 0x1, UPT ;  /* 0x000000012800788c */ /* 0x000fc8000bf01270 */
[----:B------:R-:W-:-:S04]  /*1ce0*/  USEL UR6, UR40, 0x1, UP0 ;  /* 0x0000000128067887 */ /* 0x000fc80008000000 */
[----:B------:R-:W-:-:S04]  /*1cf0*/  UIADD3 UR6, UR39, UR40, -UR6 ;  /* 0x0000002827067290 */ /* 0x000fc8000fffe806 */
[----:B------:R-:W-:-:S04]  /*1d00*/  UIMAD.WIDE.U32 UR4, UR6, 0x38e38e39, URZ ;  /* 0x38e38e39060478a5 */ /* 0x000fc8000f8e003f */
[----:B------:R-:W-:-:S04]  /*1d10*/  USHF.R.U32.HI UR4, URZ, 0x1, UR5 ;  /* 0x000000013f047899 */ /* 0x000fc80008011605 */
[----:B------:R-:W-:-:S06]  /*1d20*/  UIMAD UR6, UR4, -0x9, UR6 ;  /* 0xfffffff7040678a4 */ /* 0x000fcc000f8e0206 */
[----:B------:R-:W-:-:S04]  /*1d30*/  IMAD.U32 R3, RZ, RZ, UR6 ;  /* 0x00000006ff037e24 */ /* 0x000fc8000f8e00ff */
[----:B------:R-:W-:-:S04]  /*1d40*/  IMAD R0, R3, 0x8, R6 ;  /* 0x0000000803007824 */ /* 0x000fc800078e0206 */
[----:B------:R-:W-:-:S05]  /*1d50*/  VIADD R3, R0, 0x48 ;  /* 0x0000004800037836 */ /* 0x000fca0000000000 */
[----:B------:R-:W-:-:S04]  /*1d60*/  PRMT R3, R22, 0x654, R3 ;  /* 0x0000065416037816 */ /* 0x000fc80000000003 */
[----:B------:R2:W-:Y:S03]  /*1d70*/  SYNCS.ARRIVE.TRANS64.RED.A1T0 RZ, [R3+URZ], RZ ;  /* 0x000000ff03ff79a7 */ /* 0x0005e6000810043f */
.L_x_34:
[----:B------:R-:W-:Y:S05]  /*1d80*/  BSYNC B0 ;  /* 0x0000000000007941 */ /* 0x000fea0003800000 */
.L_x_33:
[----:B------:R-:W-:Y:S05]  /*1d90*/  @P0 BRA `(.L_x_31) ;  /* 0x0000000000040947 */ /* 0x000fea0003800000 */
[----:B------:R-:W-:Y:S01]  /*1da0*/  BPT.TRAP 0x1 ;  /* 0x000000040000795c */ /* 0x000fe20000300000 */
.L_x_31:
[----:B------:R-:W3:Y:S01]  /*1db0*/  LDC R6, c[0x0][0x288] ;  /* 0x0000a200ff067b82 */ /* 0x000ee20000000800 */
[--C-:B------:R-:W-:Y:S01]  /*1dc0*/  SHF.R.U32.HI R0, RZ, 0x2, R18.reuse ;  /* 0x00000002ff007819 */ /* 0x100fe20000011612 */
[----:B------:R-:W-:Y:S01]  /*1dd0*/  UIADD3 UR39, UR40, UR39, URZ ;  /* 0x0000002728277290 */ /* 0x000fe2000fffe03f */
[----:B01----:R-:W-:Y:S01]  /*1de0*/  SHF.R.U32.HI R5, RZ, 0x7, R18 ;  /* 0x00000007ff057819 */ /* 0x003fe20000011612 */
[----:B------:R-:W-:Y:S01]  /*1df0*/  ULDC UR7, c[0x0][0x284] ;  /* 0x0000a10000077ab9 */ /* 0x000fe20000000800 */
[----:B--2---:R-:W-:Y:S01]  /*1e00*/  LOP3.LUT R3, R0, 0x7, RZ, 0xc0, !PT ;  /* 0x0000000700037812 */ /* 0x004fe200078ec0ff */
[----:B------:R-:W-:Y:S01]  /*1e10*/  UISETP.GT.U32.AND UP0, UPT, UR39, 0x8, UPT ;  /* 0x000000082700788c */ /* 0x000fe2000bf04070 */
[----:B------:R-:W-:Y:S01]  /*1e20*/  LOP3.LUT R0, R5, 0x1, RZ, 0xc0, !PT ;  /* 0x0000000105007812 */ /* 0x000fe200078ec0ff */
[----:B------:R-:W-:Y:S01]  /*1e30*/  UISETP.GE.U32.AND UP1, UPT, UR40, 0x9, UPT ;  /* 0x000000092800788c */ /* 0x000fe2000bf26070 */
[----:B------:R-:W-:Y:S01]  /*1e40*/  LOP3.LUT R4, R18, 0x60, RZ, 0xc0, !PT ;  /* 0x0000006012047812 */ /* 0x000fe200078ec0ff */
[----:B------:R-:W-:Y:S01]  /*1e50*/  UISETP.LT.U32.AND UP0, UPT, UR40, 0x9, UP0 ;  /* 0x000000092800788c */ /* 0x000fe20008701070 */
[----:B------:R-:W-:Y:S01]  /*1e60*/  SHF.R.S32.HI R15, RZ, 0x1f, R23 ;  /* 0x0000001fff0f7819 */ /* 0x000fe20000011417 */
[----:B------:R-:W-:Y:S01]  /*1e70*/  IMAD.SHL.U32 R10, R0, 0x40, RZ ;  /* 0x00000040000a7824 */ /* 0x000fe200078e00ff */
[----:B------:R-:W-:Y:S01]  /*1e80*/  SHF.R.U32.HI R8, RZ, 0x1, R4 ;  /* 0x00000001ff087819 */ /* 0x000fe20000011604 */
[----:B------:R-:W-:Y:S01]  /*1e90*/  ULDC.64 UR8, c[0x0][0x5d0] ;  /* 0x0001740000087ab9 */ /* 0x000fe20000000a00 */
[----:B------:R-:W-:Y:S01]  /*1ea0*/  LOP3.LUT R4, R18, 0x3, RZ, 0xc0, !PT ;  /* 0x0000000312047812 */ /* 0x000fe200078ec0ff */
[----:B------:R-:W-:Y:S01]  /*1eb0*/  UIMAD.WIDE.U32 UR4, UR39, 0x38e38e39, URZ ;  /* 0x38e38e39270478a5 */ /* 0x000fe2000f8e003f */
[--C-:B------:R-:W-:Y:S01]  /*1ec0*/  IADD3 R5, RZ, -R8, -R3.reuse ;  /* 0x80000008ff057210 */ /* 0x100fe20007ffe803 */
[----:B------:R-:W-:Y:S01]  /*1ed0*/  USEL UR6, URZ, 0x1, !UP0 ;  /* 0x000000013f067887 */ /* 0x000fe2000c000000 */
[----:B------:R-:W-:Y:S01]  /*1ee0*/  LOP3.LUT R165, R10, 0x40, R3, 0xe2, !PT ;  /* 0x000000400aa57812 */ /* 0x000fe200078ee203 */
[----:B------:R-:W-:Y:S01]  /*1ef0*/  IMAD.SHL.U32 R3, R153, 0x80, RZ ;  /* 0x0000008099037824 */ /* 0x000fe200078e00ff */
[----:B------:R-:W-:Y:S01]  /*1f00*/  USHF.R.U32.HI UR4, URZ, 0x1, UR5 ;  /* 0x000000013f047899 */ /* 0x000fe20008011605 */
[----:B------:R-:W-:Y:S01]  /*1f10*/  IMAD R157, R0, -0x40, R5 ;  /* 0xffffffc0009d7824 */ /* 0x000fe200078e0205 */
[----:B------:R-:W-:Y:S01]  /*1f20*/  ULOP3.LUT UR38, UR38, UR6, URZ, 0x3c, !UPT ;  /* 0x0000000626267292 */ /* 0x000fe2000f8e3c3f */
[----:B------:R-:W-:Y:S01]  /*1f30*/  IMAD.SHL.U32 R0, R152, 0x100, RZ ;  /* 0x0000010098007824 */ /* 0x000fe200078e00ff */
[----:B---3--:R-:W-:Y:S01]  /*1f40*/  ISETP.GE.AND P0, PT, R3, R6, PT ;  /* 0x000000060300720c */ /* 0x008fe20003f06270 */
[----:B------:R-:W-:Y:S01]  /*1f50*/  IMAD R10, R4, -0x2, R6 ;  /* 0xfffffffe040a7824 */ /* 0x000fe200078e0206 */
[----:B------:R-:W-:Y:S01]  /*1f60*/  UIMAD UR39, UR4, -0x9, UR39 ;  /* 0xfffffff7042778a4 */ /* 0x000fe2000f8e0227 */
[----:B------:R-:W-:Y:S01]  /*1f70*/  IMAD.SHL.U32 R6, R18, 0x2, RZ ;  /* 0x0000000212067824 */ /* 0x000fe200078e00ff */
[----:B------:R-:W-:Y:S01]  /*1f80*/  ISETP.GE.OR P0, PT, R0, UR7, P0 ;  /* 0x0000000700007c0c */ /* 0x000fe20008706670 */
[----:B------:R-:W-:Y:S01]  /*1f90*/  IMAD R4, R15, UR8, RZ ;  /* 0x000000080f047c24 */ /* 0x000fe2000f8e02ff */
[----:B------:R-:W-:Y:S01]  /*1fa0*/  @UP1 ULOP3.LUT UR38, UR38, 0x1, UR4, 0x78, !UPT ;  /* 0x0000000126261892 */ /* 0x000fe2000f8e7804 */
[----:B------:R-:W-:Y:S01]  /*1fb0*/  IMAD.WIDE R152, R152, 0x100, RZ ;  /* 0x0000010098987825 */ /* 0x000fe200078e02ff */
[----:B------:R-:W-:-:S02]  /*1fc0*/  LOP3.LUT R6, R3, 0x6, R6, 0xf8, !PT ;  /* 0x0000000603067812 */ /* 0x000fc400078ef806 */
[----:B------:R-:W-:Y:S01]  /*1fd0*/  IADD3 R157, -R0, UR7, R157 ;  /* 0x00000007009d7c10 */ /* 0x000fe2000fffe19d */
[C---:B------:R-:W-:Y:S01]  /*1fe0*/  IMAD R9, R23.reuse, UR9, R4 ;  /* 0x0000000917097c24 */ /* 0x040fe2000f8e0204 */
[----:B------:R-:W-:Y:S01]  /*1ff0*/  SHF.R.S32.HI R7, RZ, 0x1f, R6 ;  /* 0x0000001fff077819 */ /* 0x000fe20000011406 */
[----:B------:R-:W-:Y:S01]  /*2000*/  IMAD.IADD R0, R10, 0x1, -R3 ;  /* 0x000000010a007824 */ /* 0x000fe200078e0a03 */
[----:B------:R-:W-:Y:S02]  /*2010*/  LOP3.LUT R165, R152, R165, R8, 0xfe, !PT ;  /* 0x000000a598a57212 */ /* 0x000fe400078efe08 */
[----:B------:R-:W-:Y:S01]  /*2020*/  MOV R3, 0xffffffff ;  /* 0xffffffff00037802 */ /* 0x000fe20000000f00 */
[----:B------:R-:W-:-:S04]  /*2030*/  IMAD.WIDE.U32 R4, R23, UR8, R6 ;  /* 0x0000000817047c25 */ /* 0x000fc8000f8e0006 */
[----:B------:R-:W-:Y:S02]  /*2040*/  IMAD.IADD R9, R5, 0x1, R9 ;  /* 0x0000000105097824 */ /* 0x000fe400078e0209 */
[----:B------:R-:W-:Y:S01]  /*2050*/  IMAD.MOV.U32 R8, RZ, RZ, R4 ;  /* 0x000000ffff087224 */ /* 0x000fe200078e0004 */
[----:B------:R-:W-:Y:S06]  /*2060*/  @P0 BRA `(.L_x_35) ;  /* 0x0000008400700947 */ /* 0x000fec0003800000 */
[----:B------:R-:W0:Y:S01]  /*2070*/  LDC.64 R4, c[0x0][0x5c8] ;  /* 0x00017200ff047b82 */ /* 0x000e220000000a00 */
[----:B-----5:R-:W-:Y:S01]  /*2080*/  FSETP.NEU.AND P1, PT, R155, RZ, PT ;  /* 0x000000ff9b00720b */ /* 0x020fe20003f2d000 */
[----:B------:R-:W-:Y:S01]  /*2090*/  BSSY B0, `(.L_x_35) ;  /* 0x0000859000007945 */ /* 0x000fe20003800000 */
[----:B------:R-:W-:-:S04]  /*20a0*/  ISETP.GT.AND P2, PT, R157, RZ, PT ;  /* 0x000000ff9d00720c */ /* 0x000fc80003f44270 */
[----:B------:R-:W-:Y:S01]  /*20b0*/  ISETP.GT.AND P0, PT, R0, RZ, P2 ;  /* 0x000000ff0000720c */ /* 0x000fe20001704270 */
[-C--:B0-----:R-:W-:Y:S02]  /*20c0*/  IMAD R10, R153, R4.reuse, RZ ;  /* 0x00000004990a7224 */ /* 0x081fe400078e02ff */
[----:B------:R-:W-:-:S04]  /*20d0*/  IMAD.WIDE.U32 R166, R165, R4, R8 ;  /* 0x00000004a5a67225 */ /* 0x000fc800078e0008 */
[----:B------:R-:W-:-:S04]  /*20e0*/  IMAD R9, R165, R5, R10 ;  /* 0x00000005a5097224 */ /* 0x000fc800078e020a */
[----:B------:R-:W-:Y:S01]  /*20f0*/  IMAD.IADD R171, R167, 0x1, R9 ;  /* 0x00000001a7ab7824 */ /* 0x000fe200078e0209 */
[----:B------:R-:W-:Y:S06]  /*2100*/  @!P1 BRA `(.L_x_36) ;  /* 0x0000006000209947 */ /* 0x000fec0003800000 */
[----:B------:R-:W0:Y:S01]  /*2110*/  LDC.64 R10, c[0x0][0x5b8] ;  /* 0x00016e00ff0a7b82 */ /* 0x000e220000000a00 */
[----:B------:R-:W-:-:S07]  /*2120*/  ULDC.64 UR4, c[0x0][0x5c0] ;  /* 0x0001700000047ab9 */ /* 0x000fce0000000a00 */
[----:B------:R-:W1:Y:S08]  /*2130*/  LDC.64 R12, c[0x0][0x5b0] ;  /* 0x00016c00ff0c7b82 */ /* 0x000e700000000a00 */
[----:B------:R-:W2:Y:S01]  /*2140*/  LDC.64 R8, c[0x0][0x5a8] ;  /* 0x00016a00ff087b82 */ /* 0x000ea20000000a00 */
[----:B0-----:R-:W-:-:S04]  /*2150*/  IMAD R14, R15, R10, RZ ;  /* 0x0000000a0f0e7224 */ /* 0x001fc800078e02ff */
[C---:B------:R-:W-:Y:S02]  /*2160*/  IMAD R11, R23.reuse, R11, R14 ;  /* 0x0000000b170b7224 */ /* 0x040fe400078e020e */
[----:B------:R-:W-:-:S04]  /*2170*/  IMAD.WIDE.U32 R14, R23, R10, R6 ;  /* 0x0000000a170e7225 */ /* 0x000fc800078e0006 */
[----:B-1----:R-:W-:Y:S02]  /*2180*/  IMAD R20, R153, R12, RZ ;  /* 0x0000000c99147224 */ /* 0x002fe400078e02ff */
[----:B------:R-:W-:Y:S02]  /*2190*/  IMAD.IADD R21, R15, 0x1, R11 ;  /* 0x000000010f157824 */ /* 0x000fe400078e020b */
[----:B------:R-:W-:Y:S02]  /*21a0*/  IMAD R169, R165, R13, R20 ;  /* 0x0000000da5a97224 */ /* 0x000fe400078e0214 */
[----:B------:R-:W-:-:S04]  /*21b0*/  IMAD.MOV.U32 R20, RZ, RZ, R14 ;  /* 0x000000ffff147224 */ /* 0x000fc800078e000e */
[----:B------:R-:W-:-:S04]  /*21c0*/  IMAD.WIDE.U32 R158, R165, R12, R20 ;  /* 0x0000000ca59e7225 */ /* 0x000fc800078e0014 */
[----:B------:R-:W-:Y:S01]  /*21d0*/  IMAD.IADD R159, R159, 0x1, R169 ;  /* 0x000000019f9f7824 */ /* 0x000fe200078e02a9 */
[----:B--2---:R-:W-:-:S04]  /*21e0*/  LEA R160, P1, R158, R8, 0x1 ;  /* 0x000000089ea07211 */ /* 0x004fc800078208ff */
[----:B------:R-:W-:-:S05]  /*21f0*/  LEA.HI.X R161, R158, R9, R159, 0x1, P1 ;  /* 0x000000099ea17211 */ /* 0x000fca00008f0c9f */
[----:B------:R-:W2:Y:S01]  /*2200*/  @P0 LDG.E.LTC128B.U16 R167, desc[UR36][R160.64] ;  /* 0x00000024a0a70981 */ /* 0x000ea2000c1e1520 */
[----:B------:R-:W-:Y:S01]  /*2210*/  IMAD.WIDE.U32 R162, R165, R12, R6 ;  /* 0x0000000ca5a27225 */ /* 0x000fe200078e0006 */
[----:B------:R-:W-:Y:S01]  /*2220*/  ISETP.GT.AND P3, PT, R0, 0x1, P2 ;  /* 0x000000010000780c */ /* 0x000fe20001764270 */
[----:B------:R-:W-:Y:S02]  /*2230*/  BSSY B1, `(.L_x_37) ;  /* 0x0000013000017945 */ /* 0x000fe40003800000 */
[----:B------:R-:W-:Y:S02]  /*2240*/  IMAD.IADD R163, R169, 0x1, R163 ;  /* 0x00000001a9a37824 */ /* 0x000fe400078e02a3 */
[----:B------:R-:W-:-:S04]  /*2250*/  IMAD.WIDE.U32 R162, R23, R10, R162 ;  /* 0x0000000a17a27225 */ /* 0x000fc800078e00a2 */
[----:B--2---:R-:W-:-:S05]  /*2260*/  HADD2.F32 R158, -RZ, R167.H0_H0 ;  /* 0x200000a7ff9e7230 */ /* 0x004fca0000004100 */
[----:B------:R-:W-:Y:S01]  /*2270*/  FMUL R159, R158, R155 ;  /* 0x0000009b9e9f7220 */ /* 0x000fe20000400000 */
[----:B------:R-:W-:-:S03]  /*2280*/  LEA R158, P1, R166, UR4, 0x1 ;  /* 0x00000004a69e7c11 */ /* 0x000fc6000f8208ff */
[----:B------:R-:W-:Y:S01]  /*2290*/  FFMA R159, R88, R154, R159 ;  /* 0x0000009a589f7223 */ /* 0x000fe2000000009f */
[----:B------:R-:W-:-:S04]  /*22a0*/  IMAD.IADD R88, R11, 0x1, R163 ;  /* 0x000000010b587824 */ /* 0x000fc800078e02a3 */
[----:B------:R-:W-:Y:S02]  /*22b0*/  F2FP.F16.F32.PACK_AB R161, RZ, R159 ;  /* 0x0000009fffa1723e */ /* 0x000fe400000000ff */
[----:B------:R-:W-:Y:S02]  /*22c0*/  LEA.HI.X R159, R166, UR5, R171, 0x1, P1 ;  /* 0x00000005a69f7c11 */ /* 0x000fe400088f0cab */
[----:B------:R-:W-:Y:S02]  /*22d0*/  PRMT R163, R161, 0x7610, R163 ;  /* 0x00007610a1a37816 */ /* 0x000fe400000000a3 */
[----:B------:R-:W-:-:S03]  /*22e0*/  LEA R160, P1, R162, R8, 0x1 ;  /* 0x00000008a2a07211 */ /* 0x000fc600078208ff */
[----:B------:R0:W-:Y:S01]  /*22f0*/  @P0 STG.E.U16 desc[UR36][R158.64], R163 ;  /* 0x000000a39e000986 */ /* 0x0001e2000c101524 */
[--C-:B------:R-:W-:Y:S01]  /*2300*/  LEA.HI.X R161, R162, R9, R88.reuse, 0x1, P1 ;  /* 0x00000009a2a17211 */ /* 0x100fe200008f0c58 */
[C---:B------:R-:W-:Y:S01]  /*2310*/  IMAD.SHL.U32 R162, R12.reuse, 0x8, RZ ;  /* 0x000000080ca27824 */ /* 0x040fe200078e00ff */
[----:B------:R-:W-:Y:S02]  /*2320*/  PRMT R88, R167, 0x7610, R88 ;  /* 0x00007610a7587816 */ /* 0x000fe40000000058 */
[----:B0-----:R-:W-:Y:S01]  /*2330*/  SHF.L.U64.HI R163, R12, 0x3, R13 ;  /* 0x000000030ca37819 */ /* 0x001fe2000001020d */
[----:B------:R-:W-:Y:S06]  /*2340*/  @!P3 BRA `(.L_x_38) ;  /* 0x000000000004b947 */ /* 0x000fec0003800000 */
[----:B------:R0:W5:Y:S02]  /*2350*/  LDG.E.LTC128B.U16 R88, desc[UR36][R160.64+0x2] ;  /* 0x00000224a0587981 */ /* 0x000164000c1e1520 */
.L_x_38:
[----:B------:R-:W-:Y:S05]  /*2360*/  BSYNC B1 ;  /* 0x0000000000017941 */ /* 0x000fea0003800000 */
.L_x_37:
[----:B-----5:R-:W-:Y:S01]  /*2370*/  HADD2.F32 R168, -RZ, R88.H0_H0 ;  /* 0x20000058ffa87230 */ /* 0x020fe20000004100 */
[----:B------:R-:W-:Y:S01]  /*2380*/  ISETP.GT.AND P0, PT, R157, 0x8, PT ;  /* 0x000000089d00780c */ /* 0x000fe20003f04270 */
[----:B------:R-:W-:-:S04]  /*2390*/  IMAD.WIDE.U32 R166, R165, R12, R162 ;  /* 0x0000000ca5a67225 */ /* 0x000fc800078e00a2 */
[----:B------:R-:W-:Y:S01]  /*23a0*/  FMUL R168, R168, R155 ;  /* 0x0000009ba8a87220 */ /* 0x000fe20000400000 */
[----:B------:R-:W-:Y:S01]  /*23b0*/  IMAD.IADD R169, R169, 0x1, R167 ;  /* 0x00000001a9a97824 */ /* 0x000fe200078e02a7 */
[----:B------:R-:W-:Y:S02]  /*23c0*/  ISETP.GT.AND P1, PT, R0, RZ, P0 ;  /* 0x000000ff0000720c */ /* 0x000fe40000724270 */
[----:B------:R-:W-:Y:S01]  /*23d0*/  FFMA R168, R89, R154, R168 ;  /* 0x0000009a59a87223 */ /* 0x000fe200000000a8 */
[----:B------:R-:W-:-:S04]  /*23e0*/  IADD3 R89, P4, R14, R166, RZ ;  /* 0x000000a60e597210 */ /* 0x000fc80007f9e0ff */
[----:B------:R-:W-:Y:S02]  /*23f0*/  F2FP.F16.F32.PACK_AB R168, RZ, R168 ;  /* 0x000000a8ffa8723e */ /* 0x000fe400000000ff */
[----:B------:R-:W-:Y:S02]  /*2400*/  IADD3.X R172, R169, R21, RZ, P4, !PT ;  /* 0x00000015a9ac7210 */ /* 0x000fe400027fe4ff */
[C---:B------:R-:W-:Y:S02]  /*2410*/  LEA R170, P4, R89.reuse, R8, 0x1 ;  /* 0x0000000859aa7211 */ /* 0x040fe400078808ff */
[----:B------:R-:W-:Y:S02]  /*2420*/  PRMT R167, R168, 0x7610, R167 ;  /* 0x00007610a8a77816 */ /* 0x000fe400000000a7 */
[----:B------:R-:W-:Y:S02]  /*2430*/  PRMT R168, R88, 0x7610, R168 ;  /* 0x0000761058a87816 */ /* 0x000fe400000000a8 */
[----:B------:R-:W-:Y:S01]  /*2440*/  LEA.HI.X R171, R89, R9, R172, 0x1, P4 ;  /* 0x0000000959ab7211 */ /* 0x000fe200020f0cac */
[----:B------:R1:W-:Y:S04]  /*2450*/  @P3 STG.E.U16 desc[UR36][R158.64+0x2], R167 ;  /* 0x000002a79e003986 */ /* 0x0003e8000c101524 */
[----:B------:R2:W3:Y:S01]  /*2460*/  @P1 LDG.E.LTC128B.U16 R168, desc[UR36][R170.64] ;  /* 0x00000024aaa81981 */ /* 0x0004e2000c1e1520 */
[----:B------:R-:W-:Y:S01]  /*2470*/  IADD3 R166, P3, R6, R166, RZ ;  /* 0x000000a606a67210 */ /* 0x000fe20007f7e0ff */
[----:B------:R-:W-:Y:S04]  /*2480*/  BSSY B1, `(.L_x_39) ;  /* 0x0000012000017945 */ /* 0x000fe80003800000 */
[----:B-1----:R-:W-:-:S02]  /*2490*/  IMAD.X R167, R7, 0x1, R169, P3 ;  /* 0x0000000107a77824 */ /* 0x002fc400018e06a9 */
[----:B------:R-:W-:Y:S02]  /*24a0*/  IMAD.SHL.U32 R169, R4, 0x10, RZ ;  /* 0x0000001004a97824 */ /* 0x000fe400078e00ff */
[----:B------:R-:W-:-:S03]  /*24b0*/  IMAD.WIDE.U32 R166, R23, R10, R166 ;  /* 0x0000000a17a67225 */ /* 0x000fc600078e00a6 */
[----:B--2---:R-:W-:Y:S01]  /*24c0*/  IADD3 R170, P3, R169, R158, RZ ;  /* 0x0000009ea9aa7210 */ /* 0x004fe20007f7e0ff */
[----:B------:R-:W-:Y:S01]  /*24d0*/  IMAD.IADD R172, R11, 0x1, R167 ;  /* 0x000000010bac7824 */ /* 0x000fe200078e02a7 */
[----:B------:R-:W-:-:S05]  /*24e0*/  SHF.L.U64.HI R167, R4, 0x4, R5 ;  /* 0x0000000404a77819 */ /* 0x000fca0000010205 */
[----:B------:R-:W-:Y:S02]  /*24f0*/  IMAD.X R171, R167, 0x1, R159, P3 ;  /* 0x00000001a7ab7824 */ /* 0x000fe400018e069f */
[----:B---3--:R-:W-:-:S05]  /*2500*/  HADD2.F32 R88, -RZ, R168.H0_H0 ;  /* 0x200000a8ff587230 */ /* 0x008fca0000004100 */
[----:B------:R-:W-:Y:S01]  /*2510*/  FMUL R89, R88, R155 ;  /* 0x0000009b58597220 */ /* 0x000fe20000400000 */
[----:B------:R-:W-:-:S03]  /*2520*/  LEA R88, P4, R166, R8, 0x1 ;  /* 0x00000008a6587211 */ /* 0x000fc600078808ff */
[----:B------:R-:W-:Y:S01]  /*2530*/  FFMA R90, R90, R154, R89 ;  /* 0x0000009a5a5a7223 */ /* 0x000fe20000000059 */
[----:B------:R-:W-:Y:S02]  /*2540*/  LEA.HI.X R89, R166, R9, R172, 0x1, P4 ;  /* 0x00000009a6597211 */ /* 0x000fe400020f0cac */
[----:B------:R-:W-:Y:S02]  /*2550*/  ISETP.GT.AND P4, PT, R0, 0x1, P0 ;  /* 0x000000010000780c */ /* 0x000fe40000784270 */
[----:B------:R-:W-:-:S05]  /*2560*/  F2FP.F16.F32.PACK_AB R90, RZ, R90 ;  /* 0x0000005aff5a723e */ /* 0x000fca00000000ff */
[----:B------:R1:W-:Y:S06]  /*2570*/  @P1 STG.E.U16 desc[UR36][R170.64], R90 ;  /* 0x0000005aaa001986 */ /* 0x0003ec000c101524 */
[----:B------:R-:W-:Y:S05]  /*2580*/  @!P4 BRA `(.L_x_40) ;  /* 0x000000000004c947 */ /* 0x000fea0003800000 */
[----:B------:R2:W5:Y:S02]  /*2590*/  LDG.E.LTC128B.U16 R168, desc[UR36][R88.64+0x2] ;  /* 0x0000022458a87981 */ /* 0x000564000c1e1520 */
.L_x_40:
[----:B------:R-:W-:Y:S05]  /*25a0*/  BSYNC B1 ;  /* 0x0000000000017941 */ /* 0x000fea0003800000 */
.L_x_39:
[----:B-1---5:R-:W-:Y:S01]  /*25b0*/  HADD2.F32 R90, -RZ, R168.H0_H0 ;  /* 0x200000a8ff5a7230 */ /* 0x022fe20000004100 */
[----:B------:R-:W-:Y:S01]  /*25c0*/  ISETP.GT.AND P1, PT, R0, 0x8, P2 ;  /* 0x000000080000780c */ /* 0x000fe20001724270 */
[----:B------:R-:W-:Y:S03]  /*25d0*/  BSSY B1, `(.L_x_41) ;  /* 0x000000a000017945 */ /* 0x000fe60003800000 */
[----:B------:R-:W-:-:S04]  /*25e0*/  FMUL R90, R90, R155 ;  /* 0x0000009b5a5a7220 */ /* 0x000fc80000400000 */
[----:B------:R-:W-:Y:S01]  /*25f0*/  FFMA R90, R91, R154, R90 ;  /* 0x0000009a5b5a7223 */ /* 0x000fe2000000005a */
[----:B------:R-:W-:-:S04]  /*2600*/  @P4 IMAD.MOV.U32 R91, RZ, RZ, R171 ;  /* 0x000000ffff5b4224 */ /* 0x000fc800078e00ab */
[----:B------:R-:W-:-:S04]  /*2610*/  F2FP.F16.F32.PACK_AB R90, RZ, R90 ;  /* 0x0000005aff5a723e */ /* 0x000fc800000000ff */
[----:B------:R-:W-:Y:S01]  /*2620*/  PRMT R166, R90, 0x7610, R166 ;  /* 0x000076105aa67816 */ /* 0x000fe200000000a6 */
[----:B------:R-:W-:-:S05]  /*2630*/  @P4 IMAD.MOV.U32 R90, RZ, RZ, R170 ;  /* 0x000000ffff5a4224 */ /* 0x000fca00078e00aa */
[----:B------:R1:W-:Y:S01]  /*2640*/  @P4 STG.E.U16 desc[UR36][R90.64+0x2], R166 ;  /* 0x000002a65a004986 */ /* 0x0003e2000c101524 */
[----:B------:R-:W-:Y:S05]  /*2650*/  @!P1 BRA `(.L_x_42) ;  /* 0x0000000000049947 */ /* 0x000fea0003800000 */
[----:B------:R3:W5:Y:S02]  /*2660*/  LDG.E.LTC128B.U16 R168, desc[UR36][R160.64+0x10] ;  /* 0x00001024a0a87981 */ /* 0x000764000c1e1520 */
.L_x_42:
[----:B------:R-:W-:Y:S05]  /*2670*/  BSYNC B1 ;  /* 0x0000000000017941 */ /* 0x000fea0003800000 */
.L_x_41:
[----:B-1---5:R-:W-:Y:S01]  /*2680*/  HADD2.F32 R90, -RZ, R168.H0_H0 ;  /* 0x200000a8ff5a7230 */ /* 0x022fe20000004100 */
[----:B------:R-:W-:Y:S01]  /*2690*/  ISETP.GT.AND P3, PT, R0, 0x9, P2 ;  /* 0x000000090000780c */ /* 0x000fe20001764270 */
[----:B------:R-:W-:Y:S03]  /*26a0*/  BSSY B1, `(.L_x_43) ;  /* 0x000000a000017945 */ /* 0x000fe60003800000 */
[----:B------:R-:W-:Y:S01]  /*26b0*/  FMUL R91, R90, R155 ;  /* 0x0000009b5a5b7220 */ /* 0x000fe20000400000 */
[----:B------:R-:W-:-:S03]  /*26c0*/  @P1 IMAD.MOV.U32 R90, RZ, RZ, R158 ;  /* 0x000000ffff5a1224 */ /* 0x000fc600078e009e */
[----:B------:R-:W-:-:S05]  /*26d0*/  FFMA R91, R92, R154, R91 ;  /* 0x0000009a5c5b7223 */ /* 0x000fca000000005b */
[----:B------:R-:W-:-:S04]  /*26e0*/  F2FP.F16.F32.PACK_AB R91, RZ, R91 ;  /* 0x0000005bff5b723e */ /* 0x000fc800000000ff */
[----:B------:R-:W-:Y:S01]  /*26f0*/  PRMT R92, R91, 0x7610, R92 ;  /* 0x000076105b5c7816 */ /* 0x000fe2000000005c */
[----:B------:R-:W-:-:S05]  /*2700*/  @P1 IMAD.MOV.U32 R91, RZ, RZ, R159 ;  /* 0x000000ffff5b1224 */ /* 0x000fca00078e009f */
[----:B------:R1:W-:Y:S01]  /*2710*/  @P1 STG.E.U16 desc[UR36][R90.64+0x10], R92 ;  /* 0x0000105c5a001986 */ /* 0x0003e2000c101524 */
[----:B------:R-:W-:Y:S05]  /*2720*/  @!P3 BRA `(.L_x_44) ;  /* 0x000000000004b947 */ /* 0x000fea0003800000 */
[----:B------:R4:W5:Y:S02]  /*2730*/  LDG.E.LTC128B.U16 R168, desc[UR36][R160.64+0x12] ;  /* 0x00001224a0a87981 */ /* 0x000964000c1e1520 */
.L_x_44:
[----:B------:R-:W-:Y:S05]  /*2740*/  BSYNC B1 ;  /* 0x0000000000017941 */ /* 0x000fea0003800000 */
.L_x_43:
[----:B-1---5:R-:W-:Y:S01]  /*2750*/  HADD2.F32 R90, -RZ, R168.H0_H0 ;  /* 0x200000a8ff5a7230 */ /* 0x022fe20000004100 */
[----:B------:R-:W-:Y:S01]  /*2760*/  @P3 MOV R91, R159 ;  /* 0x0000009f005b3202 */ /* 0x000fe20000000f00 */
[----:B------:R-:W-:Y:S01]  /*2770*/  BSSY B1, `(.L_x_45) ;  /* 0x000000a000017945 */ /* 0x000fe20003800000 */
[----:B------:R-:W-:Y:S02]  /*2780*/  ISETP.GT.AND P1, PT, R0, 0x8, P0 ;  /* 0x000000080000780c */ /* 0x000fe40000724270 */
[----:B------:R-:W-:-:S04]  /*2790*/  FMUL R90, R90, R155 ;  /* 0x0000009b5a5a7220 */ /* 0x000fc80000400000 */
[----:B------:R-:W-:-:S05]  /*27a0*/  FFMA R90, R93, R154, R90 ;  /* 0x0000009a5d5a7223 */ /* 0x000fca000000005a */
[----:B------:R-:W-:-:S04]  /*27b0*/  F2FP.F16.F32.PACK_AB R90, RZ, R90 ;  /* 0x0000005aff5a723e */ /* 0x000fc800000000ff */
[----:B------:R-:W-:Y:S01]  /*27c0*/  PRMT R92, R90, 0x7610, R92 ;  /* 0x000076105a5c7816 */ /* 0x000fe2000000005c */
[----:B------:R-:W-:-:S05]  /*27d0*/  @P3 IMAD.MOV.U32 R90, RZ, RZ, R158 ;  /* 0x000000ffff5a3224 */ /* 0x000fca00078e009e */
[----:B------:R1:W-:Y:S01]  /*27e0*/  @P3 STG.E.U16 desc[UR36][R90.64+0x12], R92 ;  /* 0x0000125c5a003986 */ /* 0x0003e2000c101524 */
[----:B------:R-:W-:Y:S05]  /*27f0*/  @!P1 BRA `(.L_x_46) ;  /* 0x0000000000049947 */ /* 0x000fea0003800000 */
[----:B------:R0:W5:Y:S02]  /*2800*/  LDG.E.LTC128B.U16 R168, desc[UR36][R88.64+0x10] ;  /* 0x0000102458a87981 */ /* 0x000164000c1e1520 */
.L_x_46:
[----:B------:R-:W-:Y:S05]  /*2810*/  BSYNC B1 ;  /* 0x0000000000017941 */ /* 0x000fea0003800000 */
.L_x_45:
        /* <DEDUP_REMOVED lines=12> */
.L_x_48:
[----:B------:R-:W-:Y:S05]  /*28e0*/  BSYNC B1 ;  /* 0x0000000000017941 */ /* 0x000fea0003800000 */
.L_x_47:
[----:B-1---5:R-:W-:Y:S01]  /*28f0*/  HADD2.F32 R90, -RZ, R168.H0_H0 ;  /* 0x200000a8ff5a7230 */ /* 0x022fe20000004100 */
[----:B------:R-:W-:Y:S01]  /*2900*/  ISETP.GT.AND P1, PT, R0, 0x10, P2 ;  /* 0x000000100000780c */ /* 0x000fe20001724270 */
[----:B------:R-:W-:Y:S01]  /*2910*/  @P3 IMAD.MOV.U32 R91, RZ, RZ, R171 ;  /* 0x000000ffff5b3224 */ /* 0x000fe200078e00ab */
[----:B------:R-:W-:Y:S02]  /*2920*/  BSSY B1, `(.L_x_49) ;  /* 0x0000009000017945 */ /* 0x000fe40003800000 */
        /* <DEDUP_REMOVED lines=8> */
.L_x_50:
[----:B------:R-:W-:Y:S05]  /*29b0*/  BSYNC B1 ;  /* 0x0000000000017941 */ /* 0x000fea0003800000 */
.L_x_49:
        /* <DEDUP_REMOVED lines=12> */
.L_x_52:
[----:B------:R-:W-:Y:S05]  /*2a80*/  BSYNC B1 ;  /* 0x0000000000017941 */ /* 0x000fea0003800000 */
.L_x_51:
        /* <DEDUP_REMOVED lines=12> */
.L_x_54:
[----:B------:R-:W-:Y:S05]  /*2b50*/  BSYNC B1 ;  /* 0x0000000000017941 */ /* 0x000fea0003800000 */
.L_x_53:
[----:B-1---5:R-:W-:Y:S01]  /*2b60*/  HADD2.F32 R90, -RZ, R168.H0_H0 ;  /* 0x200000a8ff5a7230 */ /* 0x022fe20000004100 */
[----:B------:R-:W-:Y:S01]  /*2b70*/  ISETP.GT.AND P3, PT, R0, 0x11, P0 ;  /* 0x000000110000780c */ /* 0x000fe20000764270 */
[----:B------:R-:W-:Y:S03]  /*2b80*/  BSSY B1, `(.L_x_55) ;  /* 0x000000a000017945 */ /* 0x000fe60003800000 */
[----:B------:R-:W-:Y:S01]  /*2b90*/  FMUL R91, R90, R155 ;  /* 0x0000009b5a5b7220 */ /* 0x000fe20000400000 */
[----:B------:R-:W-:-:S03]  /*2ba0*/  @P1 IMAD.MOV.U32 R90, RZ, RZ, R170 ;  /* 0x000000ffff5a1224 */ /* 0x000fc600078e00aa */
[----:B------:R-:W-:-:S05]  /*2bb0*/  FFMA R91, R98, R154, R91 ;  /* 0x0000009a625b7223 */ /* 0x000fca000000005b */
[----:B------:R-:W-:-:S04]  /*2bc0*/  F2FP.F16.F32.PACK_AB R91, RZ, R91 ;  /* 0x0000005bff5b723e */ /* 0x000fc800000000ff */
[----:B------:R-:W-:Y:S02]  /*2bd0*/  PRMT R92, R91, 0x7610, R92 ;  /* 0x000076105b5c7816 */ /* 0x000fe4000000005c */
[----:B------:R-:W-:-:S05]  /*2be0*/  @P1 MOV R91, R171 ;  /* 0x000000ab005b1202 */ /* 0x000fca0000000f00 */
[----:B------:R1:W-:Y:S01]  /*2bf0*/  @P1 STG.E.U16 desc[UR36][R90.64+0x20], R92 ;  /* 0x0000205c5a001986 */ /* 0x0003e2000c101524 */
[----:B------:R-:W-:Y:S05]  /*2c00*/  @!P3 BRA `(.L_x_56) ;  /* 0x000000000004b947 */ /* 0x000fea0003800000 */
[----:B------:R0:W5:Y:S02]  /*2c10*/  LDG.E.LTC128B.U16 R168, desc[UR36][R88.64+0x22] ;  /* 0x0000222458a87981 */ /* 0x000164000c1e1520 */
.L_x_56:
[----:B------:R-:W-:Y:S05]  /*2c20*/  BSYNC B1 ;  /* 0x0000000000017941 */ /* 0x000fea0003800000 */
.L_x_55:
        /* <DEDUP_REMOVED lines=12> */
.L_x_58:
[----:B------:R-:W-:Y:S05]  /*2cf0*/  BSYNC B1 ;  /* 0x0000000000017941 */ /* 0x000fea0003800000 */
.L_x_57:
        /* <DEDUP_REMOVED lines=12> */
.L_x_60:
[----:B------:R-:W-:Y:S05]  /*2dc0*/  BSYNC B1 ;  /* 0x0000000000017941 */ /* 0x000fea0003800000 */
.L_x_59:
        /* <DEDUP_REMOVED lines=12> */
.L_x_62:
[----:B------:R-:W-:Y:S05]  /*2e90*/  BSYNC B1 ;  /* 0x0000000000017941 */ /* 0x000fea0003800000 */
.L_x_61:
        /* <DEDUP_REMOVED lines=12> */
.L_x_64:
[----:B------:R-:W-:Y:S05]  /*2f60*/  BSYNC B1 ;  /* 0x0000000000017941 */ /* 0x000fea0003800000 */
.L_x_63:
        /* <DEDUP_REMOVED lines=12> */
.L_x_66:
[----:B------:R-:W-:Y:S05]  /*3030*/  BSYNC B1 ;  /* 0x0000000000017941 */ /* 0x000fea0003800000 */
.L_x_65:
        /* <DEDUP_REMOVED lines=12> */
.L_x_68:
[----:B------:R-:W-:Y:S05]  /*3100*/  BSYNC B1 ;  /* 0x0000000000017941 */ /* 0x000fea0003800000 */
.L_x_67:
        /* <DEDUP_REMOVED lines=12> */
.L_x_70:
[----:B------:R-:W-:Y:S05]  /*31d0*/  BSYNC B1 ;  /* 0x0000000000017941 */ /* 0x000fea0003800000 */
.L_x_69:
        /* <DEDUP_REMOVED lines=12> */
.L_x_72:
[----:B------:R-:W-:Y:S05]  /*32a0*/  BSYNC B1 ;  /* 0x0000000000017941 */ /* 0x000fea0003800000 */
.L_x_71:
        /* <DEDUP_REMOVED lines=12> */
.L_x_74:
[----:B------:R-:W-:Y:S05]  /*3370*/  BSYNC B1 ;  /* 0x0000000000017941 */ /* 0x000fea0003800000 */
.L_x_73:
        /* <DEDUP_REMOVED lines=12> */
.L_x_76:
[----:B------:R-:W-:Y:S05]  /*3440*/  BSYNC B1 ;  /* 0x0000000000017941 */ /* 0x000fea0003800000 */
.L_x_75:
        /* <DEDUP_REMOVED lines=12> */
.L_x_78:
[----:B------:R-:W-:Y:S05]  /*3510*/  BSYNC B1 ;  /* 0x0000000000017941 */ /* 0x000fea0003800000 */
.L_x_77:
        /* <DEDUP_REMOVED lines=12> */
.L_x_80:
[----:B------:R-:W-:Y:S05]  /*35e0*/  BSYNC B1 ;  /* 0x0000000000017941 */ /* 0x000fea0003800000 */
.L_x_79:
        /* <DEDUP_REMOVED lines=12> */
.L_x_82:
[----:B------:R-:W-:Y:S05]  /*36b0*/  BSYNC B1 ;  /* 0x0000000000017941 */ /* 0x000fea0003800000 */
.L_x_81:
        /* <DEDUP_REMOVED lines=12> */
.L_x_84:
[----:B------:R-:W-:Y:S05]  /*3780*/  BSYNC B1 ;  /* 0x0000000000017941 */ /* 0x000fea0003800000 */
.L_x_83:
        /* <DEDUP_REMOVED lines=12> */
.L_x_86:
[----:B------:R-:W-:Y:S05]  /*3850*/  BSYNC B1 ;  /* 0x0000000000017941 */ /* 0x000fea0003800000 */
.L_x_85:
        /* <DEDUP_REMOVED lines=12> */
.L_x_88:
[----:B------:R-:W-:Y:S05]  /*3920*/  BSYNC B1 ;  /* 0x0000000000017941 */ /* 0x000fea0003800000 */
.L_x_87:
        /* <DEDUP_REMOVED lines=12> */
.L_x_90:
[----:B------:R-:W-:Y:S05]  /*39f0*/  BSYNC B1 ;  /* 0x0000000000017941 */ /* 0x000fea0003800000 */
.L_x_89:
        /* <DEDUP_REMOVED lines=12> */
.L_x_92:
[----:B------:R-:W-:Y:S05]  /*3ac0*/  BSYNC B1 ;  /* 0x0000000000017941 */ /* 0x000fea0003800000 */
.L_x_91:
        /* <DEDUP_REMOVED lines=12> */
.L_x_94:
[----:B------:R-:W-:Y:S05]  /*3b90*/  BSYNC B1 ;  /* 0x0000000000017941 */ /* 0x000fea0003800000 */
.L_x_93:
        /* <DEDUP_REMOVED lines=12> */
.L_x_96:
[----:B------:R-:W-:Y:S05]  /*3c60*/  BSYNC B1 ;  /* 0x0000000000017941 */ /* 0x000fea0003800000 */
.L_x_95:
        /* <DEDUP_REMOVED lines=12> */
.L_x_98:
[----:B------:R-:W-:Y:S05]  /*3d30*/  BSYNC B1 ;  /* 0x0000000000017941 */ /* 0x000fea0003800000 */
.L_x_97:
        /* <DEDUP_REMOVED lines=12> */
.L_x_100:
[----:B------:R-:W-:Y:S05]  /*3e00*/  BSYNC B1 ;  /* 0x0000000000017941 */ /* 0x000fea0003800000 */
.L_x_99:
        /* <DEDUP_REMOVED lines=12> */
.L_x_102:
[----:B------:R-:W-:Y:S05]  /*3ed0*/  BSYNC B1 ;  /* 0x0000000000017941 */ /* 0x000fea0003800000 */
.L_x_101:
        /* <DEDUP_REMOVED lines=12> */
.L_x_104:
[----:B------:R-:W-:Y:S05]  /*3fa0*/  BSYNC B1 ;  /* 0x0000000000017941 */ /* 0x000fea0003800000 */
.L_x_103:
        /* <DEDUP_REMOVED lines=12> */
.L_x_106:
[----:B------:R-:W-:Y:S05]  /*4070*/  BSYNC B1 ;  /* 0x0000000000017941 */ /* 0x000fea0003800000 */
.L_x_105:
        /* <DEDUP_REMOVED lines=12> */
.L_x_108:
[----:B------:R-:W-:Y:S05]  /*4140*/  BSYNC B1 ;  /* 0x0000000000017941 */ /* 0x000fea0003800000 */
.L_x_107:
        /* <DEDUP_REMOVED lines=12> */
.L_x_110:
[----:B------:R-:W-:Y:S05]  /*4210*/  BSYNC B1 ;  /* 0x0000000000017941 */ /* 0x000fea0003800000 */
.L_x_109:
        /* <DEDUP_REMOVED lines=12> */
.L_x_112:
[----:B------:R-:W-:Y:S05]  /*42e0*/  BSYNC B1 ;  /* 0x0000000000017941 */ /* 0x000fea0003800000 */
.L_x_111:
        /* <DEDUP_REMOVED lines=12> */
.L_x_114:
[----:B------:R-:W-:Y:S05]  /*43b0*/  BSYNC B1 ;  /* 0x0000000000017941 */ /* 0x000fea0003800000 */
.L_x_113:
        /* <DEDUP_REMOVED lines=12> */
.L_x_116:
[----:B------:R-:W-:Y:S05]  /*4480*/  BSYNC B1 ;  /* 0x0000000000017941 */ /* 0x000fea0003800000 */
.L_x_115:
        /* <DEDUP_REMOVED lines=12> */
.L_x_118:
[----:B------:R-:W-:Y:S05]  /*4550*/  BSYNC B1 ;  /* 0x0000000000017941 */ /* 0x000fea0003800000 */
.L_x_117:
        /* <DEDUP_REMOVED lines=12> */
.L_x_120:
[----:B------:R-:W-:Y:S05]  /*4620*/  BSYNC B1 ;  /* 0x0000000000017941 */ /* 0x000fea0003800000 */
.L_x_119:
        /* <DEDUP_REMOVED lines=12> */
.L_x_122:
[----:B------:R-:W-:Y:S05]  /*46f0*/  BSYNC B1 ;  /* 0x0000000000017941 */ /* 0x000fea0003800000 */
.L_x_121:
        /* <DEDUP_REMOVED lines=12> */
.L_x_124:
[----:B------:R-:W-:Y:S05]  /*47c0*/  BSYNC B1 ;  /* 0x0000000000017941 */ /* 0x000fea0003800000 */
.L_x_123:
        /* <DEDUP_REMOVED lines=12> */
.L_x_126:
[----:B------:R-:W-:Y:S05]  /*4890*/  BSYNC B1 ;  /* 0x0000000000017941 */ /* 0x000fea0003800000 */
.L_x_125:
        /* <DEDUP_REMOVED lines=12> */
.L_x_128:
[----:B------:R-:W-:Y:S05]  /*4960*/  BSYNC B1 ;  /* 0x0000000000017941 */ /* 0x000fea0003800000 */
.L_x_127:
        /* <DEDUP_REMOVED lines=12> */
.L_x_130:
[----:B------:R-:W-:Y:S05]  /*4a30*/  BSYNC B1 ;  /* 0x0000000000017941 */ /* 0x000fea0003800000 */
.L_x_129:
        /* <DEDUP_REMOVED lines=12> */
.L_x_132:
[----:B------:R-:W-:Y:S05]  /*4b00*/  BSYNC B1 ;  /* 0x0000000000017941 */ /* 0x000fea0003800000 */
.L_x_131:
        /* <DEDUP_REMOVED lines=12> */
.L_x_134:
[----:B------:R-:W-:Y:S05]  /*4bd0*/  BSYNC B1 ;  /* 0x0000000000017941 */ /* 0x000fea0003800000 */
.L_x_133:
        /* <DEDUP_REMOVED lines=12> */
.L_x_136:
[----:B------:R-:W-:Y:S05]  /*4ca0*/  BSYNC B1 ;  /* 0x0000000000017941 */ /* 0x000fea0003800000 */
.L_x_135:
        /* <DEDUP_REMOVED lines=12> */
.L_x_138:
[----:B------:R-:W-:Y:S05]  /*4d70*/  BSYNC B1 ;  /* 0x0000000000017941 */ /* 0x000fea0003800000 */
.L_x_137:
        /* <DEDUP_REMOVED lines=12> */
.L_x_140:
[----:B------:R-:W-:Y:S05]  /*4e40*/  BSYNC B1 ;  /* 0x0000000000017941 */ /* 0x000fea0003800000 */
.L_x_139:
        /* <DEDUP_REMOVED lines=12> */
.L_x_142:
[----:B------:R-:W-:Y:S05]  /*4f10*/  BSYNC B1 ;  /* 0x0000000000017941 */ /* 0x000fea0003800000 */
.L_x_141:
        /* <DEDUP_REMOVED lines=12> */
.L_x_144:
[----:B------:R-:W-:Y:S05]  /*4fe0*/  BSYNC B1 ;  /* 0x0000000000017941 */ /* 0x000fea0003800000 */
.L_x_143:
        /* <DEDUP_REMOVED lines=12> */
.L_x_146:
[----:B------:R-:W-:Y:S05]  /*50b0*/  BSYNC B1 ;  /* 0x0000000000017941 */ /* 0x000fea0003800000 */
.L_x_145:
        /* <DEDUP_REMOVED lines=12> */
.L_x_148:
[----:B------:R-:W-:Y:S05]  /*5180*/  BSYNC B1 ;  /* 0x0000000000017941 */ /* 0x000fea0003800000 */
.L_x_147:
        /* <DEDUP_REMOVED lines=12> */
.L_x_150:
[----:B------:R-:W-:Y:S05]  /*5250*/  BSYNC B1 ;  /* 0x0000000000017941 */ /* 0x000fea0003800000 */
.L_x_149:
        /* <DEDUP_REMOVED lines=12> */
.L_x_152:
[----:B------:R-:W-:Y:S05]  /*5320*/  BSYNC B1 ;  /* 0x0000000000017941 */ /* 0x000fea0003800000 */
.L_x_151:
        /* <DEDUP_REMOVED lines=12> */
.L_x_154:
[----:B------:R-:W-:Y:S05]  /*53f0*/  BSYNC B1 ;  /* 0x0000000000017941 */ /* 0x000fea0003800000 */
.L_x_153:
        /* <DEDUP_REMOVED lines=12> */
.L_x_156:
[----:B------:R-:W-:Y:S05]  /*54c0*/  BSYNC B1 ;  /* 0x0000000000017941 */ /* 0x000fea0003800000 */
.L_x_155:
        /* <DEDUP_REMOVED lines=12> */
.L_x_158:
[----:B------:R-:W-:Y:S05]  /*5590*/  BSYNC B1 ;  /* 0x0000000000017941 */ /* 0x000fea0003800000 */
.L_x_157:
[----:B-1---5:R-:W-:Y:S01]  /*55a0*/  HADD2.F32 R90, -RZ, R168.H0_H0 ;  /* 0x200000a8ff5a7230 */ /* 0x022fe20000004100 */
[----:B------:R-:W-:Y:S01]  /*55b0*/  ISETP.GT.AND P1, PT, R0, 0x79, P0 ;  /* 0x000000790000780c */ /* 0x000fe20000724270 */
[----:B------:R-:W-:Y:S01]  /*55c0*/  BSSY B1, `(.L_x_159) ;  /* 0x000000c000017945 */ /* 0x000fe20003800000 */
[----:B------:R-:W-:Y:S02]  /*55d0*/  IADD3 R165, P0, R165, 0x80, RZ ;  /* 0x00000080a5a57810 */ /* 0x000fe40007f1e0ff */
[----:B------:R-:W-:Y:S01]  /*55e0*/  FMUL R91, R90, R155 ;  /* 0x0000009b5a5b7220 */ /* 0x000fe20000400000 */
[----:B------:R-:W-:Y:S02]  /*55f0*/  @P3 IMAD.MOV.U32 R90, RZ, RZ, R170 ;  /* 0x000000ffff5a3224 */ /* 0x000fe400078e00aa */
[----:B------:R-:W-:Y:S02]  /*5600*/  IMAD.X R153, RZ, RZ, R153, P0 ;  /* 0x000000ffff997224 */ /* 0x000fe400000e0699 */
[----:B------:R-:W-:-:S05]  /*5610*/  FFMA R91, R150, R154, R91 ;  /* 0x0000009a965b7223 */ /* 0x000fca000000005b */
[----:B------:R-:W-:-:S04]  /*5620*/  F2FP.F16.F32.PACK_AB R91, RZ, R91 ;  /* 0x0000005bff5b723e */ /* 0x000fc800000000ff */
[----:B------:R-:W-:Y:S01]  /*5630*/  PRMT R92, R91, 0x7610, R92 ;  /* 0x000076105b5c7816 */ /* 0x000fe2000000005c */
[----:B------:R-:W-:-:S05]  /*5640*/  @P3 IMAD.MOV.U32 R91, RZ, RZ, R171 ;  /* 0x000000ffff5b3224 */ /* 0x000fca00078e00ab */
[----:B------:R1:W-:Y:S01]  /*5650*/  @P3 STG.E.U16 desc[UR36][R90.64+0xf0], R92 ;  /* 0x0000f05c5a003986 */ /* 0x0003e2000c101524 */
[----:B------:R-:W-:Y:S05]  /*5660*/  @!P1 BRA `(.L_x_160) ;  /* 0x0000000000049947 */ /* 0x000fea0003800000 */
[----:B------:R0:W5:Y:S02]  /*5670*/  LDG.E.LTC128B.U16 R168, desc[UR36][R88.64+0xf2] ;  /* 0x0000f22458a87981 */ /* 0x000164000c1e1520 */
.L_x_160:
[----:B------:R-:W-:Y:S05]  /*5680*/  BSYNC B1 ;  /* 0x0000000000017941 */ /* 0x000fea0003800000 */
.L_x_159:
[----:B0-2--5:R-:W-:Y:S01]  /*5690*/  HADD2.F32 R88, -RZ, R168.H0_H0 ;  /* 0x200000a8ff587230 */ /* 0x025fe20000004100 */
[----:B------:R-:W-:Y:S01]  /*56a0*/  ISETP.GT.AND P0, PT, R157, 0x80, PT ;  /* 0x000000809d00780c */ /* 0x000fe20003f04270 */
[----:B-1----:R-:W-:-:S03]  /*56b0*/  IMAD R92, R153, R12, RZ ;  /* 0x0000000c995c7224 */ /* 0x002fc600078e02ff */
[----:B------:R-:W-:Y:S01]  /*56c0*/  FMUL R90, R88, R155 ;  /* 0x0000009b585a7220 */ /* 0x000fe20000400000 */
[C---:B------:R-:W-:Y:S01]  /*56d0*/  IMAD R99, R165.reuse, R13, R92 ;  /* 0x0000000da5637224 */ /* 0x040fe200078e025c */
[----:B------:R-:W-:Y:S01]  /*56e0*/  ISETP.GT.AND P2, PT, R0, RZ, P0 ;  /* 0x000000ff0000720c */ /* 0x000fe20000744270 */
[----:B------:R-:W-:-:S04]  /*56f0*/  IMAD.WIDE.U32 R88, R165, R12, R20 ;  /* 0x0000000ca5587225 */ /* 0x000fc800078e0014 */
[----:B------:R-:W-:Y:S01]  /*5700*/  FFMA R151, R151, R154, R90 ;  /* 0x0000009a97977223 */ /* 0x000fe2000000005a */
[----:B------:R-:W-:Y:S01]  /*5710*/  IMAD.IADD R13, R89, 0x1, R99 ;  /* 0x00000001590d7824 */ /* 0x000fe200078e0263 */
[----:B------:R-:W-:-:S03]  /*5720*/  LEA R90, P3, R88, R8, 0x1 ;  /* 0x00000008585a7211 */ /* 0x000fc600078608ff */
[----:B------:R-:W-:Y:S02]  /*5730*/  F2FP.F16.F32.PACK_AB R151, RZ, R151 ;  /* 0x00000097ff97723e */ /* 0x000fe400000000ff */
[----:B------:R-:W-:-:S03]  /*5740*/  LEA.HI.X R91, R88, R9, R13, 0x1, P3 ;  /* 0x00000009585b7211 */ /* 0x000fc600018f0c0d */
[----:B------:R0:W-:Y:S04]  /*5750*/  @P1 STG.E.U16 desc[UR36][R170.64+0xf2], R151 ;  /* 0x0000f297aa001986 */ /* 0x0001e8000c101524 */
[----:B------:R-:W2:Y:S01]  /*5760*/  @P2 LDG.E.LTC128B.U16 R168, desc[UR36][R90.64] ;  /* 0x000000245aa82981 */ /* 0x000ea2000c1e1520 */
[----:B------:R-:W-:Y:S01]  /*5770*/  IMAD.WIDE.U32 R88, R165, R12, R6 ;  /* 0x0000000ca5587225 */ /* 0x000fe200078e0006 */
[----:B------:R-:W-:Y:S01]  /*5780*/  SHF.L.U64.HI R97, R4, 0x8, R5 ;  /* 0x0000000804617819 */ /* 0x000fe20000010205 */
[----:B------:R-:W-:Y:S01]  /*5790*/  BSSY B1, `(.L_x_161) ;  /* 0x0000011000017945 */ /* 0x000fe20003800000 */
[----:B------:R-:W-:Y:S01]  /*57a0*/  ISETP.GT.AND P3, PT, R0, 0x1, P0 ;  /* 0x000000010000780c */ /* 0x000fe20000764270 */
[----:B------:R-:W-:Y:S02]  /*57b0*/  IMAD.IADD R89, R99, 0x1, R89 ;  /* 0x0000000163597824 */ /* 0x000fe400078e0259 */
[----:B------:R-:W-:-:S02]  /*57c0*/  IMAD.SHL.U32 R95, R4, 0x100, RZ ;  /* 0x00000100045f7824 */ /* 0x000fc400078e00ff */
[----:B--2---:R-:W-:-:S05]  /*57d0*/  HADD2.F32 R92, -RZ, R168.H0_H0 ;  /* 0x200000a8ff5c7230 */ /* 0x004fca0000004100 */
[----:B------:R-:W-:Y:S01]  /*57e0*/  FMUL R13, R92, R155 ;  /* 0x0000009b5c0d7220 */ /* 0x000fe20000400000 */
[----:B------:R-:W-:Y:S01]  /*57f0*/  IMAD.WIDE.U32 R92, R23, R10, R88 ;  /* 0x0000000a175c7225 */ /* 0x000fe200078e0058 */
[----:B------:R-:W-:-:S03]  /*5800*/  IADD3 R88, P1, R95, R158, RZ ;  /* 0x0000009e5f587210 */ /* 0x000fc60007f3e0ff */
[----:B------:R-:W-:Y:S01]  /*5810*/  FFMA R13, R24, R154, R13 ;  /* 0x0000009a180d7223 */ /* 0x000fe2000000000d */
[----:B------:R-:W-:Y:S01]  /*5820*/  IMAD.IADD R5, R11, 0x1, R93 ;  /* 0x000000010b057824 */ /* 0x000fe200078e025d */
[----:B------:R-:W-:Y:S02]  /*5830*/  IADD3.X R89, R97, R159, RZ, P1, !PT ;  /* 0x0000009f61597210 */ /* 0x000fe40000ffe4ff */
[C---:B------:R-:W-:Y:S02]  /*5840*/  LEA R4, P4, R92.reuse, R8, 0x1 ;  /* 0x000000085c047211 */ /* 0x040fe400078808ff */
[----:B------:R-:W-:Y:S02]  /*5850*/  F2FP.F16.F32.PACK_AB R13, RZ, R13 ;  /* 0x0000000dff0d723e */ /* 0x000fe400000000ff */
[----:B------:R-:W-:-:S03]  /*5860*/  LEA.HI.X R5, R92, R9, R5, 0x1, P4 ;  /* 0x000000095c057211 */ /* 0x000fc600020f0c05 */
[----:B------:R0:W-:Y:S01]  /*5870*/  @P2 STG.E.U16 desc[UR36][R88.64], R13 ;  /* 0x0000000d58002986 */ /* 0x0001e2000c101524 */
[----:B------:R-:W-:Y:S05]  /*5880*/  @!P3 BRA `(.L_x_162) ;  /* 0x000000000004b947 */ /* 0x000fea0003800000 */
[----:B------:R1:W5:Y:S02]  /*5890*/  LDG.E.LTC128B.U16 R168, desc[UR36][R4.64+0x2] ;  /* 0x0000022404a87981 */ /* 0x000364000c1e1520 */
.L_x_162:
[----:B------:R-:W-:Y:S05]  /*58a0*/  BSYNC B1 ;  /* 0x0000000000017941 */ /* 0x000fea0003800000 */
.L_x_161:
[----:B------:R-:W-:Y:S01]  /*58b0*/  IMAD.WIDE.U32 R162, R165, R12, R162 ;  /* 0x0000000ca5a27225 */ /* 0x000fe200078e00a2 */
[----:B------:R-:W-:Y:S01]  /*58c0*/  ISETP.GT.AND P1, PT, R157, 0x88, PT ;  /* 0x000000889d00780c */ /* 0x000fe20003f24270 */
[----:B------:R-:W-:Y:S02]  /*58d0*/  BSSY B1, `(.L_x_163) ;  /* 0x0000012000017945 */ /* 0x000fe40003800000 */
[----:B-----5:R-:W-:Y:S01]  /*58e0*/  HADD2.F32 R20, -RZ, R168.H0_H0 ;  /* 0x200000a8ff147230 */ /* 0x020fe20000004100 */
[----:B------:R-:W-:Y:S01]  /*58f0*/  IADD3 R14, P2, R14, R162, RZ ;  /* 0x000000a20e0e7210 */ /* 0x000fe20007f5e0ff */
[----:B------:R-:W-:Y:S02]  /*5900*/  IMAD.IADD R99, R99, 0x1, R163 ;  /* 0x0000000163637824 */ /* 0x000fe400078e02a3 */
[----:B------:R-:W-:Y:S02]  /*5910*/  @P3 IMAD.MOV.U32 R15, RZ, RZ, R89 ;  /* 0x000000ffff0f3224 */ /* 0x000fe400078e0059 */
[----:B------:R-:W-:Y:S01]  /*5920*/  FMUL R20, R20, R155 ;  /* 0x0000009b14147220 */ /* 0x000fe20000400000 */
[----:B------:R-:W-:Y:S01]  /*5930*/  IMAD.X R21, R99, 0x1, R21, P2 ;  /* 0x0000000163157824 */ /* 0x000fe200010e0615 */
[----:B------:R-:W-:-:S02]  /*5940*/  LEA R12, P4, R14, R8, 0x1 ;  /* 0x000000080e0c7211 */ /* 0x000fc400078808ff */
[----:B------:R-:W-:Y:S01]  /*5950*/  FFMA R20, R25, R154, R20 ;  /* 0x0000009a19147223 */ /* 0x000fe20000000014 */
[----:B------:R-:W-:Y:S02]  /*5960*/  ISETP.GT.AND P2, PT, R0, RZ, P1 ;  /* 0x000000ff0000720c */ /* 0x000fe40000f44270 */
[----:B0-----:R-:W-:Y:S01]  /*5970*/  LEA.HI.X R13, R14, R9, R21, 0x1, P4 ;  /* 0x000000090e0d7211 */ /* 0x001fe200020f0c15 */
[----:B------:R-:W-:Y:S01]  /*5980*/  @P3 IMAD.MOV.U32 R14, RZ, RZ, R88 ;  /* 0x000000ffff0e3224 */ /* 0x000fe200078e0058 */
[----:B------:R-:W-:Y:S02]  /*5990*/  F2FP.F16.F32.PACK_AB R20, RZ, R20 ;  /* 0x00000014ff14723e */ /* 0x000fe400000000ff */
[----:B------:R-:W-:-:S03]  /*59a0*/  IADD3 R6, P4, R6, R162, RZ ;  /* 0x000000a206067210 */ /* 0x000fc60007f9e0ff */
[----:B------:R0:W-:Y:S02]  /*59b0*/  @P3 STG.E.U16 desc[UR36][R14.64+0x2], R20 ;  /* 0x000002140e003986 */ /* 0x0001e4000c101524 */
[----:B------:R-:W-:Y:S02]  /*59c0*/  IMAD.X R7, R7, 0x1, R99, P4 ;  /* 0x0000000107077824 */ /* 0x000fe400020e0663 */
[----:B------:R-:W-:Y:S06]  /*59d0*/  @!P2 BRA `(.L_x_164) ;  /* 0x000000000004a947 */ /* 0x000fec0003800000 */
[----:B------:R2:W5:Y:S02]  /*59e0*/  LDG.E.LTC128B.U16 R168, desc[UR36][R12.64] ;  /* 0x000000240ca87981 */ /* 0x000564000c1e1520 */
.L_x_164:
[----:B------:R-:W-:Y:S05]  /*59f0*/  BSYNC B1 ;  /* 0x0000000000017941 */ /* 0x000fea0003800000 */
.L_x_163:
[----:B0----5:R-:W-:Y:S01]  /*5a00*/  HADD2.F32 R14, -RZ, R168.H0_H0 ;  /* 0x200000a8ff0e7230 */ /* 0x021fe20000004100 */
[----:B------:R-:W-:Y:S01]  /*5a10*/  BSSY B1, `(.L_x_165) ;  /* 0x000000e000017945 */ /* 0x000fe20003800000 */
[----:B--2---:R-:W-:Y:S01]  /*5a20*/  IMAD.WIDE.U32 R12, R23, R10, R6 ;  /* 0x0000000a170c7225 */ /* 0x004fe200078e0006 */
[----:B------:R-:W-:-:S03]  /*5a30*/  IADD3 R6, P3, R88, R169, RZ ;  /* 0x000000a958067210 */ /* 0x000fc60007f7e0ff */
[----:B------:R-:W-:Y:S01]  /*5a40*/  FMUL R7, R14, R155 ;  /* 0x0000009b0e077220 */ /* 0x000fe20000400000 */
[----:B------:R-:W-:Y:S01]  /*5a50*/  IMAD.IADD R11, R11, 0x1, R13 ;  /* 0x000000010b0b7824 */ /* 0x000fe200078e020d */
[----:B------:R-:W-:Y:S02]  /*5a60*/  LEA R8, P4, R12, R8, 0x1 ;  /* 0x000000080c087211 */ /* 0x000fe400078808ff */
[----:B------:R-:W-:Y:S02]  /*5a70*/  FFMA R7, R26, R154, R7 ;  /* 0x0000009a1a077223 */ /* 0x000fe40000000007 */
[----:B------:R-:W-:Y:S02]  /*5a80*/  LEA.HI.X R9, R12, R9, R11, 0x1, P4 ;  /* 0x000000090c097211 */ /* 0x000fe400020f0c0b */
[----:B------:R-:W-:Y:S02]  /*5a90*/  ISETP.GT.AND P4, PT, R0, 0x1, P1 ;  /* 0x000000010000780c */ /* 0x000fe40000f84270 */
[----:B------:R-:W-:Y:S01]  /*5aa0*/  F2FP.F16.F32.PACK_AB R10, RZ, R7 ;  /* 0x00000007ff0a723e */ /* 0x000fe200000000ff */
[----:B------:R-:W-:-:S05]  /*5ab0*/  IMAD.X R7, R89, 0x1, R167, P3 ;  /* 0x0000000159077824 */ /* 0x000fca00018e06a7 */
[----:B------:R0:W-:Y:S05]  /*5ac0*/  @P2 STG.E.U16 desc[UR36][R6.64], R10 ;  /* 0x0000000a06002986 */ /* 0x0001ea000c101524 */
[----:B------:R-:W-:Y:S05]  /*5ad0*/  @!P4 BRA `(.L_x_166) ;  /* 0x000000000004c947 */ /* 0x000fea0003800000 */
[----:B------:R2:W5:Y:S02]  /*5ae0*/  LDG.E.LTC128B.U16 R168, desc[UR36][R8.64+0x2] ;  /* 0x0000022408a87981 */ /* 0x000564000c1e1520 */
.L_x_166:
[----:B------:R-:W-:Y:S05]  /*5af0*/  BSYNC B1 ;  /* 0x0000000000017941 */ /* 0x000fea0003800000 */
.L_x_165:
[----:B0----5:R-:W-:Y:S01]  /*5b00*/  HADD2.F32 R10, -RZ, R168.H0_H0 ;  /* 0x200000a8ff0a7230 */ /* 0x021fe20000004100 */
[----:B------:R-:W-:Y:S01]  /*5b10*/  ISETP.GT.AND P2, PT, R0, 0x8, P0 ;  /* 0x000000080000780c */ /* 0x000fe20000744270 */
[----:B------:R-:W-:Y:S03]  /*5b20*/  BSSY B1, `(.L_x_167) ;  /* 0x0000007000017945 */ /* 0x000fe60003800000 */
[----:B------:R-:W-:-:S04]  /*5b30*/  FMUL R10, R10, R155 ;  /* 0x0000009b0a0a7220 */ /* 0x000fc80000400000 */
[----:B------:R-:W-:-:S05]  /*5b40*/  FFMA R10, R27, R154, R10 ;  /* 0x0000009a1b0a7223 */ /* 0x000fca000000000a */
[----:B------:R-:W-:-:S05]  /*5b50*/  F2FP.F16.F32.PACK_AB R10, RZ, R10 ;  /* 0x0000000aff0a723e */ /* 0x000fca00000000ff */
[----:B------:R0:W-:Y:S01]  /*5b60*/  @P4 STG.E.U16 desc[UR36][R6.64+0x2], R10 ;  /* 0x0000020a06004986 */ /* 0x0001e2000c101524 */
[----:B------:R-:W-:Y:S05]  /*5b70*/  @!P2 BRA `(.L_x_168) ;  /* 0x000000000004a947 */ /* 0x000fea0003800000 */
[----:B------:R0:W5:Y:S02]  /*5b80*/  LDG.E.LTC128B.U16 R168, desc[UR36][R4.64+0x10] ;  /* 0x0000102404a87981 */ /* 0x000164000c1e1520 */
.L_x_168:
[----:B------:R-:W-:Y:S05]  /*5b90*/  BSYNC B1 ;  /* 0x0000000000017941 */ /* 0x000fea0003800000 */
.L_x_167:
[----:B0----5:R-:W-:Y:S01]  /*5ba0*/  HADD2.F32 R6, -RZ, R168.H0_H0 ;  /* 0x200000a8ff067230 */ /* 0x021fe20000004100 */
[----:B------:R-:W-:Y:S01]  /*5bb0*/  ISETP.GT.AND P4, PT, R0, 0x9, P0 ;  /* 0x000000090000780c */ /* 0x000fe20000784270 */
[----:B------:R-:W-:Y:S03]  /*5bc0*/  BSSY B1, `(.L_x_169) ;  /* 0x000000a000017945 */ /* 0x000fe60003800000 */
[----:B------:R-:W-:Y:S01]  /*5bd0*/  FMUL R7, R6, R155 ;  /* 0x0000009b06077220 */ /* 0x000fe20000400000 */
[----:B------:R-:W-:-:S03]  /*5be0*/  IMAD.MOV.U32 R6, RZ, RZ, R88 ;  /* 0x000000ffff067224 */ /* 0x000fc600078e0058 */
[----:B------:R-:W-:-:S05]  /*5bf0*/  FFMA R7, R28, R154, R7 ;  /* 0x0000009a1c077223 */ /* 0x000fca0000000007 */
[----:B------:R-:W-:-:S04]  /*5c00*/  F2FP.F16.F32.PACK_AB R7, RZ, R7 ;  /* 0x00000007ff07723e */ /* 0x000fc800000000ff */
[----:B------:R-:W-:Y:S01]  /*5c10*/  PRMT R10, R7, 0x7610, R10 ;  /* 0x00007610070a7816 */ /* 0x000fe2000000000a */
[----:B------:R-:W-:-:S05]  /*5c20*/  IMAD.MOV.U32 R7, RZ, RZ, R89 ;  /* 0x000000ffff077224 */ /* 0x000fca00078e0059 */
[----:B------:R0:W-:Y:S01]  /*5c30*/  @P2 STG.E.U16 desc[UR36][R6.64+0x10], R10 ;  /* 0x0000100a06002986 */ /* 0x0001e2000c101524 */
[----:B------:R-:W-:Y:S05]  /*5c40*/  @!P4 BRA `(.L_x_170) ;  /* 0x000000000004c947 */ /* 0x000fea0003800000 */
[----:B------:R0:W5:Y:S02]  /*5c50*/  LDG.E.LTC128B.U16 R168, desc[UR36][R4.64+0x12] ;  /* 0x0000122404a87981 */ /* 0x000164000c1e1520 */
.L_x_170:
[----:B------:R-:W-:Y:S05]  /*5c60*/  BSYNC B1 ;  /* 0x0000000000017941 */ /* 0x000fea0003800000 */
.L_x_169:
        /* <DEDUP_REMOVED lines=9> */
.L_x_172:
[----:B------:R-:W-:Y:S05]  /*5d00*/  BSYNC B1 ;  /* 0x0000000000017941 */ /* 0x000fea0003800000 */
.L_x_171:
[----:B0----5:R-:W-:Y:S01]  /*5d10*/  HADD2.F32 R10, -RZ, R168.H0_H0 ;  /* 0x200000a8ff0a7230 */ /* 0x021fe20000004100 */
[----:B------:R-:W-:Y:S01]  /*5d20*/  ISETP.GT.AND P2, PT, R0, 0x9, P1 ;  /* 0x000000090000780c */ /* 0x000fe20000f44270 */
[----:B------:R-:W-:Y:S03]  /*5d30*/  BSSY B1, `(.L_x_173) ;  /* 0x0000009000017945 */ /* 0x000fe60003800000 */
[----:B------:R-:W-:Y:S01]  /*5d40*/  FMUL R11, R10, R155 ;  /* 0x0000009b0a0b7220 */ /* 0x000fe20000400000 */
[----:B------:R-:W-:-:S03]  /*5d50*/  IADD3 R10, P4, R169, R88, RZ ;  /* 0x00000058a90a7210 */ /* 0x000fc60007f9e0ff */
[----:B------:R-:W-:-:S05]  /*5d60*/  FFMA R11, R30, R154, R11 ;  /* 0x0000009a1e0b7223 */ /* 0x000fca000000000b */
[----:B------:R-:W-:Y:S02]  /*5d70*/  F2FP.F16.F32.PACK_AB R12, RZ, R11 ;  /* 0x0000000bff0c723e */ /* 0x000fe400000000ff */
[----:B------:R-:W-:-:S05]  /*5d80*/  IADD3.X R11, R167, R89, RZ, P4, !PT ;  /* 0x00000059a70b7210 */ /* 0x000fca00027fe4ff */
[----:B------:R0:W-:Y:S01]  /*5d90*/  @P3 STG.E.U16 desc[UR36][R10.64+0x10], R12 ;  /* 0x0000100c0a003986 */ /* 0x0001e2000c101524 */
[----:B------:R-:W-:Y:S05]  /*5da0*/  @!P2 BRA `(.L_x_174) ;  /* 0x000000000004a947 */ /* 0x000fea0003800000 */
[----:B------:R0:W5:Y:S02]  /*5db0*/  LDG.E.LTC128B.U16 R168, desc[UR36][R8.64+0x12] ;  /* 0x0000122408a87981 */ /* 0x000164000c1e1520 */
.L_x_174:
[----:B------:R-:W-:Y:S05]  /*5dc0*/  BSYNC B1 ;  /* 0x0000000000017941 */ /* 0x000fea0003800000 */
.L_x_173:
[----:B0----5:R-:W-:Y:S01]  /*5dd0*/  HADD2.F32 R10, -RZ, R168.H0_H0 ;  /* 0x200000a8ff0a7230 */ /* 0x021fe20000004100 */
[----:B------:R-:W-:Y:S04]  /*5de0*/  BSSY B1, `(.L_x_175) ;  /* 0x000000a000017945 */ /* 0x000fe80003800000 */
[----:B------:R-:W-:Y:S01]  /*5df0*/  FMUL R12, R10, R155 ;  /* 0x0000009b0a0c7220 */ /* 0x000fe20000400000 */
[----:B------:R-:W-:-:S03]  /*5e00*/  IADD3 R10, P3, P4, R169, R158, R95 ;  /* 0x0000009ea90a7210 */ /* 0x000fc60007c7e05f */
[----:B------:R-:W-:Y:S01]  /*5e10*/  FFMA R12, R31, R154, R12 ;  /* 0x0000009a1f0c7223 */ /* 0x000fe2000000000c */
[----:B------:R-:W-:Y:S02]  /*5e20*/  IADD3.X R11, R167, R159, R97, P3, P4 ;  /* 0x0000009fa70b7210 */ /* 0x000fe40001fe8461 */
[----:B------:R-:W-:Y:S02]  /*5e30*/  ISETP.GT.AND P3, PT, R0, 0x10, P0 ;  /* 0x000000100000780c */ /* 0x000fe40000764270 */
[----:B------:R-:W-:-:S05]  /*5e40*/  F2FP.F16.F32.PACK_AB R12, RZ, R12 ;  /* 0x0000000cff0c723e */ /* 0x000fca00000000ff */
[----:B------:R0:W-:Y:S06]  /*5e50*/  @P2 STG.E.U16 desc[UR36][R10.64+0x12], R12 ;  /* 0x0000120c0a002986 */ /* 0x0001ec000c101524 */
[----:B------:R-:W-:Y:S05]  /*5e60*/  @!P3 BRA `(.L_x_176) ;  /* 0x000000000004b947 */ /* 0x000fea0003800000 */
[----:B------:R0:W5:Y:S02]  /*5e70*/  LDG.E.LTC128B.U16 R168, desc[UR36][R4.64+0x20] ;  /* 0x0000202404a87981 */ /* 0x000164000c1e1520 */
.L_x_176:
[----:B------:R-:W-:Y:S05]  /*5e80*/  BSYNC B1 ;  /* 0x0000000000017941 */ /* 0x000fea0003800000 */
.L_x_175:
        /* <DEDUP_REMOVED lines=9> */
.L_x_178:
[----:B------:R-:W-:Y:S05]  /*5f20*/  BSYNC B1 ;  /* 0x0000000000017941 */ /* 0x000fea0003800000 */
.L_x_177:
[----:B-----5:R-:W-:Y:S01]  /*5f30*/  HADD2.F32 R12, -RZ, R168.H0_H0 ;  /* 0x200000a8ff0c7230 */ /* 0x020fe20000004100 */
        /* <DEDUP_REMOVED lines=8> */
.L_x_180:
[----:B------:R-:W-:Y:S05]  /*5fc0*/  BSYNC B1 ;  /* 0x0000000000017941 */ /* 0x000fea0003800000 */
.L_x_179:
        /* <DEDUP_REMOVED lines=9> */
.L_x_182:
[----:B------:R-:W-:Y:S05]  /*6060*/  BSYNC B1 ;  /* 0x0000000000017941 */ /* 0x000fea0003800000 */
.L_x_181:
        /* <DEDUP_REMOVED lines=9> */
.L_x_184:
[----:B------:R-:W-:Y:S05]  /*6100*/  BSYNC B1 ;  /* 0x0000000000017941 */ /* 0x000fea0003800000 */
.L_x_183:
        /* <DEDUP_REMOVED lines=9> */
.L_x_186:
[----:B------:R-:W-:Y:S05]  /*61a0*/  BSYNC B1 ;  /* 0x0000000000017941 */ /* 0x000fea0003800000 */
.L_x_185:
        /* <DEDUP_REMOVED lines=9> */
.L_x_188:
[----:B------:R-:W-:Y:S05]  /*6240*/  BSYNC B1 ;  /* 0x0000000000017941 */ /* 0x000fea0003800000 */
.L_x_187:
        /* <DEDUP_REMOVED lines=9> */
.L_x_190:
[----:B------:R-:W-:Y:S05]  /*62e0*/  BSYNC B1 ;  /* 0x0000000000017941 */ /* 0x000fea0003800000 */
.L_x_189:
        /* <DEDUP_REMOVED lines=9> */
.L_x_192:
[----:B------:R-:W-:Y:S05]  /*6380*/  BSYNC B1 ;  /* 0x0000000000017941 */ /* 0x000fea0003800000 */
.L_x_191:
        /* <DEDUP_REMOVED lines=9> */
.L_x_194:
[----:B------:R-:W-:Y:S05]  /*6420*/  BSYNC B1 ;  /* 0x0000000000017941 */ /* 0x000fea0003800000 */
.L_x_193:
        /* <DEDUP_REMOVED lines=9> */
.L_x_196:
[----:B------:R-:W-:Y:S05]  /*64c0*/  BSYNC B1 ;  /* 0x0000000000017941 */ /* 0x000fea0003800000 */
.L_x_195:
        /* <DEDUP_REMOVED lines=9> */
.L_x_198:
[----:B------:R-:W-:Y:S05]  /*6560*/  BSYNC B1 ;  /* 0x0000000000017941 */ /* 0x000fea0003800000 */
.L_x_197:
        /* <DEDUP_REMOVED lines=9> */
.L_x_200:
[----:B------:R-:W-:Y:S05]  /*6600*/  BSYNC B1 ;  /* 0x0000000000017941 */ /* 0x000fea0003800000 */
.L_x_199:
        /* <DEDUP_REMOVED lines=9> */
.L_x_202:
[----:B------:R-:W-:Y:S05]  /*66a0*/  BSYNC B1 ;  /* 0x0000000000017941 */ /* 0x000fea0003800000 */
.L_x_201:
        /* <DEDUP_REMOVED lines=9> */
.L_x_204:
[----:B------:R-:W-:Y:S05]  /*6740*/  BSYNC B1 ;  /* 0x0000000000017941 */ /* 0x000fea0003800000 */
.L_x_203:
        /* <DEDUP_REMOVED lines=9> */
.L_x_206:
[----:B------:R-:W-:Y:S05]  /*67e0*/  BSYNC B1 ;  /* 0x0000000000017941 */ /* 0x000fea0003800000 */
.L_x_205:
        /* <DEDUP_REMOVED lines=9> */
.L_x_208:
[----:B------:R-:W-:Y:S05]  /*6880*/  BSYNC B1 ;  /* 0x0000000000017941 */ /* 0x000fea0003800000 */
.L_x_207:
        /* <DEDUP_REMOVED lines=9> */
.L_x_210:
[----:B------:R-:W-:Y:S05]  /*6920*/  BSYNC B1 ;  /* 0x0000000000017941 */ /* 0x000fea0003800000 */
.L_x_209:
        /* <DEDUP_REMOVED lines=9> */
.L_x_212:
[----:B------:R-:W-:Y:S05]  /*69c0*/  BSYNC B1 ;  /* 0x0000000000017941 */ /* 0x000fea0003800000 */
.L_x_211:
        /* <DEDUP_REMOVED lines=9> */
.L_x_214:
[----:B------:R-:W-:Y:S05]  /*6a60*/  BSYNC B1 ;  /* 0x0000000000017941 */ /* 0x000fea0003800000 */
.L_x_213:
        /* <DEDUP_REMOVED lines=9> */
.L_x_216:
[----:B------:R-:W-:Y:S05]  /*6b00*/  BSYNC B1 ;  /* 0x0000000000017941 */ /* 0x000fea0003800000 */
.L_x_215:
        /* <DEDUP_REMOVED lines=9> */
.L_x_218:
[----:B------:R-:W-:Y:S05]  /*6ba0*/  BSYNC B1 ;  /* 0x0000000000017941 */ /* 0x000fea0003800000 */
.L_x_217:
        /* <DEDUP_REMOVED lines=9> */
.L_x_220:
[----:B------:R-:W-:Y:S05]  /*6c40*/  BSYNC B1 ;  /* 0x0000000000017941 */ /* 0x000fea0003800000 */
.L_x_219:
        /* <DEDUP_REMOVED lines=9> */
.L_x_222:
[----:B------:R-:W-:Y:S05]  /*6ce0*/  BSYNC B1 ;  /* 0x0000000000017941 */ /* 0x000fea0003800000 */
.L_x_221:
        /* <DEDUP_REMOVED lines=9> */
.L_x_224:
[----:B------:R-:W-:Y:S05]  /*6d80*/  BSYNC B1 ;  /* 0x0000000000017941 */ /* 0x000fea0003800000 */
.L_x_223:
        /* <DEDUP_REMOVED lines=9> */
.L_x_226:
[----:B------:R-:W-:Y:S05]  /*6e20*/  BSYNC B1 ;  /* 0x0000000000017941 */ /* 0x000fea0003800000 */
.L_x_225:
        /* <DEDUP_REMOVED lines=9> */
.L_x_228:
[----:B------:R-:W-:Y:S05]  /*6ec0*/  BSYNC B1 ;  /* 0x0000000000017941 */ /* 0x000fea0003800000 */
.L_x_227:
        /* <DEDUP_REMOVED lines=9> */
.L_x_230:
[----:B------:R-:W-:Y:S05]  /*6f60*/  BSYNC B1 ;  /* 0x0000000000017941 */ /* 0x000fea0003800000 */
.L_x_229:
        /* <DEDUP_REMOVED lines=9> */
.L_x_232:
[----:B------:R-:W-:Y:S05]  /*7000*/  BSYNC B1 ;  /* 0x0000000000017941 */ /* 0x000fea0003800000 */
.L_x_231:
        /* <DEDUP_REMOVED lines=9> */
.L_x_234:
[----:B------:R-:W-:Y:S05]  /*70a0*/  BSYNC B1 ;  /* 0x0000000000017941 */ /* 0x000fea0003800000 */
.L_x_233:
        /* <DEDUP_REMOVED lines=9> */
.L_x_236:
[----:B------:R-:W-:Y:S05]  /*7140*/  BSYNC B1 ;  /* 0x0000000000017941 */ /* 0x000fea0003800000 */
.L_x_235:
        /* <DEDUP_REMOVED lines=9> */
.L_x_238:
[----:B------:R-:W-:Y:S05]  /*71e0*/  BSYNC B1 ;  /* 0x0000000000017941 */ /* 0x000fea0003800000 */
.L_x_237:
        /* <DEDUP_REMOVED lines=9> */
.L_x_240:
[----:B------:R-:W-:Y:S05]  /*7280*/  BSYNC B1 ;  /* 0x0000000000017941 */ /* 0x000fea0003800000 */
.L_x_239:
        /* <DEDUP_REMOVED lines=9> */
.L_x_242:
[----:B------:R-:W-:Y:S05]  /*7320*/  BSYNC B1 ;  /* 0x0000000000017941 */ /* 0x000fea0003800000 */
.L_x_241:
        /* <DEDUP_REMOVED lines=9> */
.L_x_244:
[----:B------:R-:W-:Y:S05]  /*73c0*/  BSYNC B1 ;  /* 0x0000000000017941 */ /* 0x000fea0003800000 */
.L_x_243:
        /* <DEDUP_REMOVED lines=9> */
.L_x_246:
[----:B------:R-:W-:Y:S05]  /*7460*/  BSYNC B1 ;  /* 0x0000000000017941 */ /* 0x000fea0003800000 */
.L_x_245:
        /* <DEDUP_REMOVED lines=9> */
.L_x_248:
[----:B------:R-:W-:Y:S05]  /*7500*/  BSYNC B1 ;  /* 0x0000000000017941 */ /* 0x000fea0003800000 */
.L_x_247:
        /* <DEDUP_REMOVED lines=9> */
.L_x_250:
[----:B------:R-:W-:Y:S05]  /*75a0*/  BSYNC B1 ;  /* 0x0000000000017941 */ /* 0x000fea0003800000 */
.L_x_249:
        /* <DEDUP_REMOVED lines=9> */
.L_x_252:
[----:B------:R-:W-:Y:S05]  /*7640*/  BSYNC B1 ;  /* 0x0000000000017941 */ /* 0x000fea0003800000 */
.L_x_251:
        /* <DEDUP_REMOVED lines=9> */
.L_x_254:
[----:B------:R-:W-:Y:S05]  /*76e0*/  BSYNC B1 ;  /* 0x0000000000017941 */ /* 0x000fea0003800000 */
.L_x_253:
        /* <DEDUP_REMOVED lines=9> */
.L_x_256:
[----:B------:R-:W-:Y:S05]  /*7780*/  BSYNC B1 ;  /* 0x0000000000017941 */ /* 0x000fea0003800000 */
.L_x_255:
        /* <DEDUP_REMOVED lines=9> */
.L_x_258:
[----:B------:R-:W-:Y:S05]  /*7820*/  BSYNC B1 ;  /* 0x0000000000017941 */ /* 0x000fea0003800000 */
.L_x_257:
        /* <DEDUP_REMOVED lines=9> */
.L_x_260:
[----:B------:R-:W-:Y:S05]  /*78c0*/  BSYNC B1 ;  /* 0x0000000000017941 */ /* 0x000fea0003800000 */
.L_x_259:
        /* <DEDUP_REMOVED lines=9> */
.L_x_262:
[----:B------:R-:W-:Y:S05]  /*7960*/  BSYNC B1 ;  /* 0x0000000000017941 */ /* 0x000fea0003800000 */
.L_x_261:
        /* <DEDUP_REMOVED lines=9> */
.L_x_264:
[----:B------:R-:W-:Y:S05]  /*7a00*/  BSYNC B1 ;  /* 0x0000000000017941 */ /* 0x000fea0003800000 */
.L_x_263:
        /* <DEDUP_REMOVED lines=9> */
.L_x_266:
[----:B------:R-:W-:Y:S05]  /*7aa0*/  BSYNC B1 ;  /* 0x0000000000017941 */ /* 0x000fea0003800000 */
.L_x_265:
        /* <DEDUP_REMOVED lines=9> */
.L_x_268:
[----:B------:R-:W-:Y:S05]  /*7b40*/  BSYNC B1 ;  /* 0x0000000000017941 */ /* 0x000fea0003800000 */
.L_x_267:
        /* <DEDUP_REMOVED lines=9> */
.L_x_270:
[----:B------:R-:W-:Y:S05]  /*7be0*/  BSYNC B1 ;  /* 0x0000000000017941 */ /* 0x000fea0003800000 */
.L_x_269:
        /* <DEDUP_REMOVED lines=9> */
.L_x_272:
[----:B------:R-:W-:Y:S05]  /*7c80*/  BSYNC B1 ;  /* 0x0000000000017941 */ /* 0x000fea0003800000 */
.L_x_271:
        /* <DEDUP_REMOVED lines=9> */
.L_x_274:
[----:B------:R-:W-:Y:S05]  /*7d20*/  BSYNC B1 ;  /* 0x0000000000017941 */ /* 0x000fea0003800000 */
.L_x_273:
        /* <DEDUP_REMOVED lines=9> */
.L_x_276:
[----:B------:R-:W-:Y:S05]  /*7dc0*/  BSYNC B1 ;  /* 0x0000000000017941 */ /* 0x000fea0003800000 */
.L_x_275:
        /* <DEDUP_REMOVED lines=9> */
.L_x_278:
[----:B------:R-:W-:Y:S05]  /*7e60*/  BSYNC B1 ;  /* 0x0000000000017941 */ /* 0x000fea0003800000 */
.L_x_277:
        /* <DEDUP_REMOVED lines=9> */
.L_x_280:
[----:B------:R-:W-:Y:S05]  /*7f00*/  BSYNC B1 ;  /* 0x0000000000017941 */ /* 0x000fea0003800000 */
.L_x_279:
        /* <DEDUP_REMOVED lines=9> */
.L_x_282:
[----:B------:R-:W-:Y:S05]  /*7fa0*/  BSYNC B1 ;  /* 0x0000000000017941 */ /* 0x000fea0003800000 */
.L_x_281:
[----:B01---5:R-:W-:Y:S01]  /*7fb0*/  HADD2.F32 R4, -RZ, R168.H0_H0 ;  /* 0x200000a8ff047230 */ /* 0x023fe20000004100 */
        /* <DEDUP_REMOVED lines=8> */
.L_x_284:
[----:B------:R-:W-:Y:S05]  /*8040*/  BSYNC B1 ;  /* 0x0000000000017941 */ /* 0x000fea0003800000 */
.L_x_283:
[----:B0----5:R-:W-:Y:S01]  /*8050*/  HADD2.F32 R4, -RZ, R168.H0_H0 ;  /* 0x200000a8ff047230 */ /* 0x021fe20000004100 */
        /* <DEDUP_REMOVED lines=11> */
.L_x_286:
[----:B------:R-:W-:Y:S05]  /*8110*/  BSYNC B1 ;  /* 0x0000000000017941 */ /* 0x000fea0003800000 */
.L_x_285:
[----:B------:R-:W-:Y:S05]  /*8120*/  @!P1 BRA `(.L_x_287) ;  /* 0x00000024003c9947 */ /* 0x000fea0003800000 */
[----:B-----5:R-:W-:-:S05]  /*8130*/  HADD2.F32 R168, -RZ, R168.H0_H0 ;  /* 0x200000a8ffa87230 */ /* 0x020fca0000004100 */
[----:B------:R-:W-:-:S04]  /*8140*/  FMUL R168, R168, R155 ;  /* 0x0000009ba8a87220 */ /* 0x000fc80000400000 */
[----:B------:R-:W-:-:S05]  /*8150*/  FFMA R168, R87, R154, R168 ;  /* 0x0000009a57a87223 */ /* 0x000fca00000000a8 */
[----:B------:R-:W-:-:S05]  /*8160*/  F2FP.F16.F32.PACK_AB R168, RZ, R168 ;  /* 0x000000a8ffa8723e */ /* 0x000fca00000000ff */
[----:B------:R0:W-:Y:S01]  /*8170*/  STG.E.U16 desc[UR36][R10.64+0xf2], R168 ;  /* 0x0000f2a80a007986 */ /* 0x0001e2000c101524 */
[----:B------:R-:W-:Y:S05]  /*8180*/  BRA `(.L_x_287) ;  /* 0x0000002400247947 */ /* 0x000fea0003800000 */
.L_x_36:
[----:B------:R-:W-:Y:S01]  /*8190*/  ULDC.64 UR4, c[0x0][0x5c0] ;  /* 0x0001700000047ab9 */ /* 0x000fe20000000a00 */
[----:B------:R-:W-:Y:S01]  /*81a0*/  ISETP.GT.AND P4, PT, R0, 0x1, P2 ;  /* 0x000000010000780c */ /* 0x000fe20001784270 */
[-C--:B------:R-:W-:Y:S01]  /*81b0*/  FMUL R88, R88, R154.reuse ;  /* 0x0000009a58587220 */ /* 0x080fe20000400000 */
[----:B------:R-:W-:Y:S01]  /*81c0*/  LEA R6, P1, R166, UR4, 0x1 ;  /* 0x00000004a6067c11 */ /* 0x000fe2000f8208ff */
[-C--:B------:R-:W-:Y:S01]  /*81d0*/  FMUL R89, R89, R154.reuse ;  /* 0x0000009a59597220 */ /* 0x080fe20000400000 */
[----:B------:R-:W-:Y:S02]  /*81e0*/  IMAD.SHL.U32 R11, R4, 0x10, RZ ;  /* 0x00000010040b7824 */ /* 0x000fe400078e00ff */
[-C--:B------:R-:W-:Y:S01]  /*81f0*/  FMUL R90, R90, R154.reuse ;  /* 0x0000009a5a5a7220 */ /* 0x080fe20000400000 */
[----:B------:R-:W-:Y:S01]  /*8200*/  LEA.HI.X R7, R166, UR5, R171, 0x1, P1 ;  /* 0x00000005a6077c11 */ /* 0x000fe200088f0cab */
[----:B------:R-:W-:Y:S01]  /*8210*/  FMUL R91, R91, R154 ;  /* 0x0000009a5b5b7220 */ /* 0x000fe20000400000 */
[----:B------:R-:W-:Y:S01]  /*8220*/  F2FP.F16.F32.PACK_AB R88, RZ, R88 ;  /* 0x00000058ff58723e */ /* 0x000fe200000000ff */
[-C--:B------:R-:W-:Y:S01]  /*8230*/  FMUL R92, R92, R154.reuse ;  /* 0x0000009a5c5c7220 */ /* 0x080fe20000400000 */
[----:B------:R-:W-:Y:S01]  /*8240*/  ISETP.GT.AND P1, PT, R157, 0x8, PT ;  /* 0x000000089d00780c */ /* 0x000fe20003f24270 */
[-C--:B------:R-:W-:Y:S01]  /*8250*/  FMUL R93, R93, R154.reuse ;  /* 0x0000009a5d5d7220 */ /* 0x080fe20000400000 */
[----:B------:R-:W-:Y:S01]  /*8260*/  F2FP.F16.F32.PACK_AB R89, RZ, R89 ;  /* 0x00000059ff59723e */ /* 0x000fe200000000ff */
[----:B------:R-:W-:Y:S01]  /*8270*/  @P0 STG.E.U16 desc[UR36][R6.64], R88 ;  /* 0x0000005806000986 */ /* 0x000fe2000c101524 */
[----:B------:R-:W-:Y:S01]  /*8280*/  ISETP.GT.AND P3, PT, R0, RZ, P1 ;  /* 0x000000ff0000720c */ /* 0x000fe20000f64270 */
[-C--:B------:R-:W-:Y:S01]  /*8290*/  FMUL R94, R94, R154.reuse ;  /* 0x0000009a5e5e7220 */ /* 0x080fe20000400000 */
[----:B------:R-:W-:Y:S01]  /*82a0*/  ISETP.GT.AND P0, PT, R0, 0x1, P1 ;  /* 0x000000010000780c */ /* 0x000fe20000f04270 */
[----:B------:R-:W-:Y:S01]  /*82b0*/  @P4 STG.E.U16 desc[UR36][R6.64+0x2], R89 ;  /* 0x0000025906004986 */ /* 0x000fe2000c101524 */
[----:B------:R-:W-:Y:S01]  /*82c0*/  SHF.L.U64.HI R9, R4, 0x4, R5 ;  /* 0x0000000404097819 */ /* 0x000fe20000010205 */
[----:B------:R-:W-:Y:S01]  /*82d0*/  FMUL R95, R95, R154 ;  /* 0x0000009a5f5f7220 */ /* 0x000fe20000400000 */
[----:B------:R-:W-:Y:S01]  /*82e0*/  IADD3 R12, P4, R11, R6, RZ ;  /* 0x000000060b0c7210 */ /* 0x000fe20007f9e0ff */
[----:B------:R-:W-:Y:S01]  /*82f0*/  FMUL R96, R96, R154 ;  /* 0x0000009a60607220 */ /* 0x000fe20000400000 */
[----:B------:R-:W-:Y:S01]  /*8300*/  F2FP.F16.F32.PACK_AB R90, RZ, R90 ;  /* 0x0000005aff5a723e */ /* 0x000fe200000000ff */
[-C--:B------:R-:W-:Y:S01]  /*8310*/  FMUL R97, R97, R154.reuse ;  /* 0x0000009a61617220 */ /* 0x080fe20000400000 */
[----:B------:R-:W-:Y:S01]  /*8320*/  F2FP.F16.F32.PACK_AB R91, RZ, R91 ;  /* 0x0000005bff5b723e */ /* 0x000fe200000000ff */
[----:B------:R-:W-:Y:S01]  /*8330*/  IMAD.X R13, R9, 0x1, R7, P4 ;  /* 0x00000001090d7824 */ /* 0x000fe200020e0607 */
[----:B------:R-:W-:Y:S01]  /*8340*/  ISETP.GT.AND P4, PT, R0, 0x9, P2 ;  /* 0x000000090000780c */ /* 0x000fe20001784270 */
[----:B------:R-:W-:Y:S01]  /*8350*/  FMUL R98, R98, R154 ;  /* 0x0000009a62627220 */ /* 0x000fe20000400000 */
[----:B------:R-:W-:Y:S01]  /*8360*/  F2FP.F16.F32.PACK_AB R92, RZ, R92 ;  /* 0x0000005cff5c723e */ /* 0x000fe200000000ff */
[-C--:B------:R-:W-:Y:S01]  /*8370*/  FMUL R99, R99, R154.reuse ;  /* 0x0000009a63637220 */ /* 0x080fe20000400000 */
[----:B------:R-:W-:Y:S01]  /*8380*/  @P3 STG.E.U16 desc[UR36][R12.64], R90 ;  /* 0x0000005a0c003986 */ /* 0x000fe2000c101524 */
[----:B------:R-:W-:Y:S01]  /*8390*/  ISETP.GT.AND P3, PT, R0, 0x8, P2 ;  /* 0x000000080000780c */ /* 0x000fe20001764270 */
[-C--:B------:R-:W-:Y:S01]  /*83a0*/  FMUL R100, R100, R154.reuse ;  /* 0x0000009a64647220 */ /* 0x080fe20000400000 */
[----:B------:R-:W-:Y:S01]  /*83b0*/  F2FP.F16.F32.PACK_AB R93, RZ, R93 ;  /* 0x0000005dff5d723e */ /* 0x000fe200000000ff */
[----:B------:R-:W-:Y:S01]  /*83c0*/  @P0 STG.E.U16 desc[UR36][R12.64+0x2], R91 ;  /* 0x0000025b0c000986 */ /* 0x000fe2000c101524 */
[----:B------:R-:W-:Y:S01]  /*83d0*/  ISETP.GT.AND P0, PT, R0, 0x8, P1 ;  /* 0x000000080000780c */ /* 0x000fe20000f04270 */
[----:B------:R-:W-:Y:S01]  /*83e0*/  FMUL R101, R101, R154 ;  /* 0x0000009a65657220 */ /* 0x000fe20000400000 */
[----:B------:R-:W-:Y:S01]  /*83f0*/  F2FP.F16.F32.PACK_AB R94, RZ, R94 ;  /* 0x0000005eff5e723e */ /* 0x000fe200000000ff */
[-C--:B------:R-:W-:Y:S01]  /*8400*/  FMUL R102, R102, R154.reuse ;  /* 0x0000009a66667220 */ /* 0x080fe20000400000 */
[----:B------:R-:W-:Y:S01]  /*8410*/  F2FP.F16.F32.PACK_AB R95, RZ, R95 ;  /* 0x0000005fff5f723e */ /* 0x000fe200000000ff */
[----:B------:R-:W-:Y:S01]  /*8420*/  FMUL R103, R103, R154 ;  /* 0x0000009a67677220 */ /* 0x000fe20000400000 */
[----:B------:R-:W-:Y:S01]  /*8430*/  F2FP.F16.F32.PACK_AB R96, RZ, R96 ;  /* 0x00000060ff60723e */ /* 0x000fe200000000ff */
[-C--:B------:R-:W-:Y:S01]  /*8440*/  FMUL R104, R104, R154.reuse ;  /* 0x0000009a68687220 */ /* 0x080fe20000400000 */
[----:B------:R-:W-:Y:S01]  /*8450*/  F2FP.F16.F32.PACK_AB R97, RZ, R97 ;  /* 0x00000061ff61723e */ /* 0x000fe200000000ff */
[----:B------:R-:W-:Y:S01]  /*8460*/  @P3 STG.E.U16 desc[UR36][R6.64+0x10], R92 ;  /* 0x0000105c06003986 */ /* 0x000fe2000c101524 */
[C---:B------:R-:W-:Y:S01]  /*8470*/  ISETP.GT.AND P3, PT, R0.reuse, 0x9, P1 ;  /* 0x000000090000780c */ /* 0x040fe20000f64270 */
[----:B------:R-:W-:Y:S01]  /*8480*/  FMUL R105, R105, R154 ;  /* 0x0000009a69697220 */ /* 0x000fe20000400000 */
[----:B------:R-:W-:Y:S01]  /*8490*/  F2FP.F16.F32.PACK_AB R98, RZ, R98 ;  /* 0x00000062ff62723e */ /* 0x000fe200000000ff */
        /* <DEDUP_REMOVED lines=162> */
[----:B------:R-:W-:Y:S01]  /*8ec0*/  IMAD.SHL.U32 R15, R4, 0x100, RZ ;  /* 0x00000100040f7824 */ /* 0x000fe200078e00ff */
[----:B------:R-:W-:Y:S01]  /*8ed0*/  F2FP.F16.F32.PACK_AB R145, RZ, R145 ;  /* 0x00000091ff91723e */ /* 0x000fe200000000ff */
[----:B------:R-:W-:Y:S01]  /*8ee0*/  @P3 STG.E.U16 desc[UR36][R6.64+0xa0], R128 ;  /* 0x0000a08006003986 */ /* 0x000fe2000c101524 */
[----:B------:R-:W-:Y:S01]  /*8ef0*/  ISETP.GT.AND P3, PT, R0, 0x51, P1 ;  /* 0x000000510000780c */ /* 0x000fe20000f64270 */
[----:B------:R-:W-:Y:S01]  /*8f00*/  FMUL R24, R24, R154 ;  /* 0x0000009a18187220 */ /* 0x000fe20000400000 */
[----:B------:R-:W-:Y:S01]  /*8f10*/  F2FP.F16.F32.PACK_AB R146, RZ, R146 ;  /* 0x00000092ff92723e */ /* 0x000fe200000000ff */
[----:B------:R-:W-:Y:S01]  /*8f20*/  @P4 STG.E.U16 desc[UR36][R6.64+0xa2], R129 ;  /* 0x0000a28106004986 */ /* 0x000fe2000c101524 */
[C---:B------:R-:W-:Y:S01]  /*8f30*/  ISETP.GT.AND P4, PT, R0.reuse, 0x58, P2 ;  /* 0x000000580000780c */ /* 0x040fe20001784270 */
        /* <DEDUP_REMOVED lines=18> */
[-C--:B------:R-:W-:Y:S01]  /*9060*/  FMUL R30, R30, R154.reuse ;  /* 0x0000009a1e1e7220 */ /* 0x080fe20000400000 */
[----:B------:R-:W-:Y:S01]  /*9070*/  SHF.L.U64.HI R5, R4, 0x8, R5 ;  /* 0x0000000804057819 */ /* 0x000fe20000010205 */
[----:B------:R-:W-:Y:S01]  /*9080*/  FMUL R31, R31, R154 ;  /* 0x0000009a1f1f7220 */ /* 0x000fe20000400000 */
[----:B------:R-:W-:Y:S01]  /*9090*/  F2FP.F16.F32.PACK_AB R24, RZ, R24 ;  /* 0x00000018ff18723e */ /* 0x000fe200000000ff */
[----:B------:R-:W-:Y:S01]  /*90a0*/  @P3 STG.E.U16 desc[UR36][R12.64+0xb0], R134 ;  /* 0x0000b0860c003986 */ /* 0x000fe2000c101524 */
[----:B------:R-:W-:Y:S01]  /*90b0*/  ISETP.GT.AND P3, PT, R0, 0x61, P2 ;  /* 0x000000610000780c */ /* 0x000fe20001764270 */
        /* <DEDUP_REMOVED lines=43> */
[C---:B------:R-:W-:Y:S01]  /*9370*/  ISETP.GT.AND P2, PT, R0.reuse, 0x79, P2 ;  /* 0x000000790000780c */ /* 0x040fe20001744270 */
        /* <DEDUP_REMOVED lines=10> */
[-C--:B------:R-:W-:Y:S01]  /*9420*/  FMUL R48, R48, R154.reuse ;  /* 0x0000009a30307220 */ /* 0x080fe20000400000 */
[----:B------:R-:W-:Y:S01]  /*9430*/  F2FP.F16.F32.PACK_AB R41, RZ, R41 ;  /* 0x00000029ff29723e */ /* 0x000fe200000000ff */
[----:B------:R-:W-:Y:S01]  /*9440*/  FMUL R49, R49, R154 ;  /* 0x0000009a31317220 */ /* 0x000fe20000400000 */
[----:B------:R-:W-:Y:S01]  /*9450*/  F2FP.F16.F32.PACK_AB R40, RZ, R40 ;  /* 0x00000028ff28723e */ /* 0x000fe200000000ff */
[----:B------:R-:W-:Y:S01]  /*9460*/  @P4 STG.E.U16 desc[UR36][R12.64+0xe0], R146 ;  /* 0x0000e0920c004986 */ /* 0x000fe2000c101524 */
[----:B------:R-:W-:Y:S01]  /*9470*/  F2FP.F16.F32.PACK_AB R42, RZ, R42 ;  /* 0x0000002aff2a723e */ /* 0x000fe200000000ff */
[-C--:B------:R-:W-:Y:S01]  /*9480*/  FMUL R50, R50, R154.reuse ;  /* 0x0000009a32327220 */ /* 0x080fe20000400000 */
[----:B------:R-:W-:Y:S01]  /*9490*/  F2FP.F16.F32.PACK_AB R43, RZ, R43 ;  /* 0x0000002bff2b723e */ /* 0x000fe200000000ff */
[----:B------:R-:W-:Y:S01]  /*94a0*/  @P0 STG.E.U16 desc[UR36][R12.64+0xe2], R147 ;  /* 0x0000e2930c000986 */ /* 0x000fe2000c101524 */
[C---:B------:R-:W-:Y:S01]  /*94b0*/  ISETP.GT.AND P0, PT, R0.reuse, 0x78, P1 ;  /* 0x000000780000780c */ /* 0x040fe20000f04270 */
[----:B------:R-:W-:Y:S01]  /*94c0*/  FMUL R51, R51, R154 ;  /* 0x0000009a33337220 */ /* 0x000fe20000400000 */
[----:B------:R-:W-:Y:S01]  /*94d0*/  ISETP.GT.AND P1, PT, R0, 0x79, P1 ;  /* 0x000000790000780c */ /* 0x000fe20000f24270 */
[----:B------:R-:W-:Y:S01]  /*94e0*/  @P3 STG.E.U16 desc[UR36][R6.64+0xf0], R148 ;  /* 0x0000f09406003986 */ /* 0x000fe2000c101524 */
[----:B------:R-:W-:Y:S01]  /*94f0*/  IADD3 R14, P3, P4, R11, R6, R15 ;  /* 0x000000060b0e7210 */ /* 0x000fe20007c7e00f */
[----:B------:R-:W-:Y:S01]  /*9500*/  FMUL R52, R52, R154 ;  /* 0x0000009a34347220 */ /* 0x000fe20000400000 */
[----:B------:R-:W-:Y:S01]  /*9510*/  F2FP.F16.F32.PACK_AB R44, RZ, R44 ;  /* 0x0000002cff2c723e */ /* 0x000fe200000000ff */
[----:B------:R0:W-:Y:S01]  /*9520*/  @P2 STG.E.U16 desc[UR36][R6.64+0xf2], R149 ;  /* 0x0000f29506002986 */ /* 0x0001e2000c101524 */
[----:B------:R-:W-:Y:S01]  /*9530*/  IADD3 R4, P2, R15, R6, RZ ;  /* 0x000000060f047210 */ /* 0x000fe20007f5e0ff */
[-C--:B------:R-:W-:Y:S01]  /*9540*/  FMUL R53, R53, R154.reuse ;  /* 0x0000009a35357220 */ /* 0x080fe20000400000 */
[----:B------:R-:W-:Y:S01]  /*9550*/  IADD3.X R15, R9, R7, R5, P3, P4 ;  /* 0x00000007090f7210 */ /* 0x000fe20001fe8405 */
[-C--:B------:R-:W-:Y:S01]  /*9560*/  FMUL R54, R54, R154.reuse ;  /* 0x0000009a36367220 */ /* 0x080fe20000400000 */
[C---:B------:R-:W-:Y:S01]  /*9570*/  ISETP.GT.AND P3, PT, R157.reuse, 0x88, PT ;  /* 0x000000889d00780c */ /* 0x040fe20003f64270 */
[----:B------:R-:W-:Y:S01]  /*9580*/  @P0 STG.E.U16 desc[UR36][R12.64+0xf0], R150 ;  /* 0x0000f0960c000986 */ /* 0x000fe2000c101524 */
[----:B------:R-:W-:Y:S01]  /*9590*/  ISETP.GT.AND P0, PT, R157, 0x80, PT ;  /* 0x000000809d00780c */ /* 0x000fe20003f04270 */
[----:B------:R-:W-:Y:S01]  /*95a0*/  IMAD.X R5, R5, 0x1, R7, P2 ;  /* 0x0000000105057824 */ /* 0x000fe200010e0607 */
[C---:B------:R-:W-:Y:S01]  /*95b0*/  ISETP.GT.AND P2, PT, R0.reuse, RZ, P3 ;  /* 0x000000ff0000720c */ /* 0x040fe20001f44270 */
[----:B------:R-:W-:Y:S01]  /*95c0*/  @P1 STG.E.U16 desc[UR36][R12.64+0xf2], R151 ;  /* 0x0000f2970c001986 */ /* 0x000fe2000c101524 */
[C---:B------:R-:W-:Y:S01]  /*95d0*/  ISETP.GT.AND P1, PT, R0.reuse, RZ, P0 ;  /* 0x000000ff0000720c */ /* 0x040fe20000724270 */
[-C--:B------:R-:W-:Y:S01]  /*95e0*/  FMUL R55, R55, R154.reuse ;  /* 0x0000009a37377220 */ /* 0x080fe20000400000 */
[----:B------:R-:W-:Y:S01]  /*95f0*/  ISETP.GT.AND P4, PT, R0, 0x1, P0 ;  /* 0x000000010000780c */ /* 0x000fe20000784270 */
[-C--:B------:R-:W-:Y:S01]  /*9600*/  FMUL R56, R56, R154.reuse ;  /* 0x0000009a38387220 */ /* 0x080fe20000400000 */
[----:B------:R-:W-:Y:S01]  /*9610*/  F2FP.F16.F32.PACK_AB R45, RZ, R45 ;  /* 0x0000002dff2d723e */ /* 0x000fe200000000ff */
[----:B------:R-:W-:Y:S01]  /*9620*/  FMUL R57, R57, R154 ;  /* 0x0000009a39397220 */ /* 0x000fe20000400000 */
[----:B------:R-:W-:Y:S01]  /*9630*/  F2FP.F16.F32.PACK_AB R46, RZ, R46 ;  /* 0x0000002eff2e723e */ /* 0x000fe200000000ff */
[-C--:B------:R-:W-:Y:S01]  /*9640*/  FMUL R58, R58, R154.reuse ;  /* 0x0000009a3a3a7220 */ /* 0x080fe20000400000 */
[----:B------:R-:W-:Y:S01]  /*9650*/  F2FP.F16.F32.PACK_AB R47, RZ, R47 ;  /* 0x0000002fff2f723e */ /* 0x000fe200000000ff */
[----:B------:R-:W-:Y:S01]  /*9660*/  FMUL R59, R59, R154 ;  /* 0x0000009a3b3b7220 */ /* 0x000fe20000400000 */
[----:B------:R-:W-:Y:S01]  /*9670*/  F2FP.F16.F32.PACK_AB R48, RZ, R48 ;  /* 0x00000030ff30723e */ /* 0x000fe200000000ff */
[----:B------:R-:W-:Y:S01]  /*9680*/  FMUL R60, R60, R154 ;  /* 0x0000009a3c3c7220 */ /* 0x000fe20000400000 */
[----:B------:R-:W-:Y:S01]  /*9690*/  F2FP.F16.F32.PACK_AB R49, RZ, R49 ;  /* 0x00000031ff31723e */ /* 0x000fe200000000ff */
[----:B------:R-:W-:Y:S01]  /*96a0*/  @P1 STG.E.U16 desc[UR36][R4.64], R24 ;  /* 0x0000001804001986 */ /* 0x000fe2000c101524 */
[----:B0-----:R-:W-:Y:S01]  /*96b0*/  IADD3 R6, P1, R11, R4, RZ ;  /* 0x000000040b067210 */ /* 0x001fe20007f3e0ff */
[----:B------:R-:W-:Y:S01]  /*96c0*/  FMUL R61, R61, R154 ;  /* 0x0000009a3d3d7220 */ /* 0x000fe20000400000 */
[----:B------:R-:W-:Y:S01]  /*96d0*/  F2FP.F16.F32.PACK_AB R50, RZ, R50 ;  /* 0x00000032ff32723e */ /* 0x000fe200000000ff */
[----:B------:R-:W-:Y:S01]  /*96e0*/  @P4 STG.E.U16 desc[UR36][R4.64+0x2], R25 ;  /* 0x0000021904004986 */ /* 0x000fe2000c101524 */
[C---:B------:R-:W-:Y:S01]  /*96f0*/  ISETP.GT.AND P4, PT, R0.reuse, 0x1, P3 ;  /* 0x000000010000780c */ /* 0x040fe20001f84270 */
[--C-:B------:R-:W-:Y:S01]  /*9700*/  IMAD.X R7, R9, 0x1, R5.reuse, P1 ;  /* 0x0000000109077824 */ /* 0x100fe200008e0605 */
[----:B------:R-:W-:Y:S01]  /*9710*/  ISETP.GT.AND P1, PT, R0, 0x8, P0 ;  /* 0x000000080000780c */ /* 0x000fe20000724270 */
[-C--:B------:R-:W-:Y:S01]  /*9720*/  FMUL R62, R62, R154.reuse ;  /* 0x0000009a3e3e7220 */ /* 0x080fe20000400000 */
[----:B------:R-:W-:Y:S01]  /*9730*/  F2FP.F16.F32.PACK_AB R51, RZ, R51 ;  /* 0x00000033ff33723e */ /* 0x000fe200000000ff */
[-C--:B------:R-:W-:Y:S01]  /*9740*/  FMUL R63, R63, R154.reuse ;  /* 0x0000009a3f3f7220 */ /* 0x080fe20000400000 */
[----:B------:R-:W-:Y:S01]  /*9750*/  @P2 STG.E.U16 desc[UR36][R6.64], R26 ;  /* 0x0000001a06002986 */ /* 0x000fe2000c101524 */
[----:B------:R-:W-:Y:S01]  /*9760*/  ISETP.GT.AND P2, PT, R0, 0x9, P0 ;  /* 0x000000090000780c */ /* 0x000fe20000744270 */
[----:B------:R-:W-:Y:S01]  /*9770*/  FMUL R64, R64, R154 ;  /* 0x0000009a40407220 */ /* 0x000fe20000400000 */
[----:B------:R-:W-:Y:S01]  /*9780*/  F2FP.F16.F32.PACK_AB R52, RZ, R52 ;  /* 0x00000034ff34723e */ /* 0x000fe200000000ff */
[-C--:B------:R-:W-:Y:S01]  /*9790*/  FMUL R65, R65, R154.reuse ;  /* 0x0000009a41417220 */ /* 0x080fe20000400000 */
[----:B------:R-:W-:Y:S01]  /*97a0*/  F2FP.F16.F32.PACK_AB R53, RZ, R53 ;  /* 0x00000035ff35723e */ /* 0x000fe200000000ff */
[----:B------:R-:W-:Y:S01]  /*97b0*/  FMUL R66, R66, R154 ;  /* 0x0000009a42427220 */ /* 0x000fe20000400000 */
[----:B------:R0:W-:Y:S01]  /*97c0*/  @P4 STG.E.U16 desc[UR36][R6.64+0x2], R27 ;  /* 0x0000021b06004986 */ /* 0x0001e2000c101524 */
[----:B------:R-:W-:Y:S01]  /*97d0*/  IADD3 R8, P4, R11, R4, RZ ;  /* 0x000000040b087210 */ /* 0x000fe20007f9e0ff */
[----:B------:R-:W-:Y:S01]  /*97e0*/  FMUL R67, R67, R154 ;  /* 0x0000009a43437220 */ /* 0x000fe20000400000 */
[----:B------:R-:W-:Y:S01]  /*97f0*/  F2FP.F16.F32.PACK_AB R54, RZ, R54 ;  /* 0x00000036ff36723e */ /* 0x000fe200000000ff */
[----:B------:R-:W-:Y:S01]  /*9800*/  @P1 STG.E.U16 desc[UR36][R4.64+0x10], R28 ;  /* 0x0000101c04001986 */ /* 0x000fe2000c101524 */
[C---:B------:R-:W-:Y:S01]  /*9810*/  ISETP.GT.AND P1, PT, R0.reuse, 0x8, P3 ;  /* 0x000000080000780c */ /* 0x040fe20001f24270 */
[----:B------:R-:W-:Y:S01]  /*9820*/  IMAD.X R9, R9, 0x1, R5, P4 ;  /* 0x0000000109097824 */ /* 0x000fe200020e0605 */
[C---:B------:R-:W-:Y:S01]  /*9830*/  ISETP.GT.AND P4, PT, R0.reuse, 0x9, P3 ;  /* 0x000000090000780c */ /* 0x040fe20001f84270 */
[----:B------:R-:W-:Y:S01]  /*9840*/  @P2 STG.E.U16 desc[UR36][R4.64+0x12], R29 ;  /* 0x0000121d04002986 */ /* 0x000fe2000c101524 */
        /* <DEDUP_REMOVED lines=27> */
[--C-:B0-----:R-:W-:Y:S01]  /*9a00*/  @P4 IMAD.MOV.U32 R6, RZ, RZ, R14.reuse ;  /* 0x000000ffff064224 */ /* 0x101fe200078e000e */
[----:B------:R-:W-:Y:S01]  /*9a10*/  @P4 MOV R7, R15 ;  /* 0x0000000f00074202 */ /* 0x000fe20000000f00 */
[----:B------:R-:W-:Y:S01]  /*9a20*/  FMUL R77, R77, R154 ;  /* 0x0000009a4d4d7220 */ /* 0x000fe20000400000 */
[----:B------:R-:W-:Y:S01]  /*9a30*/  F2FP.F16.F32.PACK_AB R64, RZ, R64 ;  /* 0x00000040ff40723e */ /* 0x000fe200000000ff */
[-C--:B------:R-:W-:Y:S01]  /*9a40*/  FMUL R78, R78, R154.reuse ;  /* 0x0000009a4e4e7220 */ /* 0x080fe20000400000 */
[----:B------:R-:W-:Y:S01]  /*9a50*/  F2FP.F16.F32.PACK_AB R65, RZ, R65 ;  /* 0x00000041ff41723e */ /* 0x000fe200000000ff */
[----:B------:R0:W-:Y:S01]  /*9a60*/  @P4 STG.E.U16 desc[UR36][R6.64+0x20], R34 ;  /* 0x0000202206004986 */ /* 0x0001e2000c101524 */
        /* <DEDUP_REMOVED lines=9> */
[----:B------:R-:W-:Y:S01]  /*9b00*/  FMUL R83, R83, R154 ;  /* 0x0000009a53537220 */ /* 0x000fe20000400000 */
[----:B------:R-:W-:Y:S01]  /*9b10*/  F2FP.F16.F32.PACK_AB R70, RZ, R70 ;  /* 0x00000046ff46723e */ /* 0x000fe200000000ff */
[----:B0-----:R-:W-:Y:S01]  /*9b20*/  @P2 IMAD.MOV.U32 R6, RZ, RZ, R14 ;  /* 0x000000ffff062224 */ /* 0x001fe200078e000e */
[----:B------:R-:W-:Y:S01]  /*9b30*/  F2FP.F16.F32.PACK_AB R71, RZ, R71 ;  /* 0x00000047ff47723e */ /* 0x000fe200000000ff */
[----:B------:R-:W-:Y:S01]  /*9b40*/  @P2 IMAD.MOV.U32 R7, RZ, RZ, R15 ;  /* 0x000000ffff072224 */ /* 0x000fe200078e000f */
[----:B------:R-:W-:Y:S01]  /*9b50*/  F2FP.F16.F32.PACK_AB R72, RZ, R72 ;  /* 0x00000048ff48723e */ /* 0x000fe200000000ff */
[-C--:B------:R-:W-:Y:S01]  /*9b60*/  FMUL R84, R84, R154.reuse ;  /* 0x0000009a54547220 */ /* 0x080fe20000400000 */
[----:B------:R-:W-:Y:S01]  /*9b70*/  F2FP.F16.F32.PACK_AB R73, RZ, R73 ;  /* 0x00000049ff49723e */ /* 0x000fe200000000ff */
[-C--:B------:R-:W-:Y:S01]  /*9b80*/  FMUL R85, R85, R154.reuse ;  /* 0x0000009a55557220 */ /* 0x080fe20000400000 */
[----:B------:R0:W-:Y:S01]  /*9b90*/  @P2 STG.E.U16 desc[UR36][R6.64+0x22], R35 ;  /* 0x0000222306002986 */ /* 0x0001e2000c101524 */
[----:B------:R-:W-:Y:S01]  /*9ba0*/  ISETP.GT.AND P2, PT, R0, 0x18, P3 ;  /* 0x000000180000780c */ /* 0x000fe20001f44270 */
[----:B------:R-:W-:Y:S01]  /*9bb0*/  FMUL R86, R86, R154 ;  /* 0x0000009a56567220 */ /* 0x000fe20000400000 */
[----:B------:R-:W-:Y:S01]  /*9bc0*/  F2FP.F16.F32.PACK_AB R74, RZ, R74 ;  /* 0x0000004aff4a723e */ /* 0x000fe200000000ff */
[----:B------:R-:W-:Y:S01]  /*9bd0*/  @P1 STG.E.U16 desc[UR36][R4.64+0x30], R36 ;  /* 0x0000302404001986 */ /* 0x000fe2000c101524 */
[C---:B------:R-:W-:Y:S01]  /*9be0*/  ISETP.GT.AND P1, PT, R0.reuse, 0x19, P3 ;  /* 0x000000190000780c */ /* 0x040fe20001f24270 */
[----:B------:R-:W-:Y:S01]  /*9bf0*/  FMUL R87, R87, R154 ;  /* 0x0000009a57577220 */ /* 0x000fe20000400000 */
[----:B------:R-:W-:Y:S01]  /*9c00*/  F2FP.F16.F32.PACK_AB R75, RZ, R75 ;  /* 0x0000004bff4b723e */ /* 0x000fe200000000ff */
[----:B------:R-:W-:Y:S01]  /*9c10*/  @P4 STG.E.U16 desc[UR36][R4.64+0x32], R37 ;  /* 0x0000322504004986 */ /* 0x000fe2000c101524 */
[----:B------:R-:W-:-:S02]  /*9c20*/  ISETP.GT.AND P4, PT, R0, 0x20, P0 ;  /* 0x000000200000780c */ /* 0x000fc40000784270 */
[----:B------:R-:W-:Y:S02]  /*9c30*/  F2FP.F16.F32.PACK_AB R76, RZ, R76 ;  /* 0x0000004cff4c723e */ /* 0x000fe400000000ff */
[----:B------:R-:W-:Y:S01]  /*9c40*/  F2FP.F16.F32.PACK_AB R77, RZ, R77 ;  /* 0x0000004dff4d723e */ /* 0x000fe200000000ff */
[----:B0-----:R-:W-:Y:S01]  /*9c50*/  @P2 IMAD.MOV.U32 R6, RZ, RZ, R14 ;  /* 0x000000ffff062224 */ /* 0x001fe200078e000e */
[----:B------:R-:W-:Y:S01]  /*9c60*/  F2FP.F16.F32.PACK_AB R78, RZ, R78 ;  /* 0x0000004eff4e723e */ /* 0x000fe200000000ff */
[----:B------:R-:W-:Y:S01]  /*9c70*/  @P2 IMAD.MOV.U32 R7, RZ, RZ, R15 ;  /* 0x000000ffff072224 */ /* 0x000fe200078e000f */
[----:B------:R-:W-:Y:S02]  /*9c80*/  F2FP.F16.F32.PACK_AB R79, RZ, R79 ;  /* 0x0000004fff4f723e */ /* 0x000fe400000000ff */
[----:B------:R-:W-:Y:S02]  /*9c90*/  F2FP.F16.F32.PACK_AB R80, RZ, R80 ;  /* 0x00000050ff50723e */ /* 0x000fe400000000ff */
[----:B------:R0:W-:Y:S01]  /*9ca0*/  @P2 STG.E.U16 desc[UR36][R6.64+0x30], R38 ;  /* 0x0000302606002986 */ /* 0x0001e2000c101524 */
[----:B------:R-:W-:-:S02]  /*9cb0*/  ISETP.GT.AND P2, PT, R0, 0x21, P0 ;  /* 0x000000210000780c */ /* 0x000fc40000744270 */
[----:B------:R-:W-:Y:S02]  /*9cc0*/  F2FP.F16.F32.PACK_AB R81, RZ, R81 ;  /* 0x00000051ff51723e */ /* 0x000fe400000000ff */
[----:B------:R-:W-:Y:S02]  /*9cd0*/  F2FP.F16.F32.PACK_AB R82, RZ, R82 ;  /* 0x00000052ff52723e */ /* 0x000fe400000000ff */
[----:B------:R-:W-:Y:S02]  /*9ce0*/  F2FP.F16.F32.PACK_AB R83, RZ, R83 ;  /* 0x00000053ff53723e */ /* 0x000fe400000000ff */
[----:B------:R-:W-:Y:S02]  /*9cf0*/  F2FP.F16.F32.PACK_AB R84, RZ, R84 ;  /* 0x00000054ff54723e */ /* 0x000fe400000000ff */
[----:B------:R-:W-:Y:S01]  /*9d00*/  F2FP.F16.F32.PACK_AB R85, RZ, R85 ;  /* 0x00000055ff55723e */ /* 0x000fe200000000ff */
[----:B0-----:R-:W-:Y:S01]  /*9d10*/  @P1 IMAD.MOV.U32 R6, RZ, RZ, R14 ;  /* 0x000000ffff061224 */ /* 0x001fe200078e000e */
[----:B------:R-:W-:Y:S01]  /*9d20*/  F2FP.F16.F32.PACK_AB R86, RZ, R86 ;  /* 0x00000056ff56723e */ /* 0x000fe200000000ff */
[----:B------:R-:W-:Y:S01]  /*9d30*/  @P1 IMAD.MOV.U32 R7, RZ, RZ, R15 ;  /* 0x000000ffff071224 */ /* 0x000fe200078e000f */
[----:B------:R-:W-:-:S04]  /*9d40*/  F2FP.F16.F32.PACK_AB R87, RZ, R87 ;  /* 0x00000057ff57723e */ /* 0x000fc800000000ff */
[----:B------:R0:W-:Y:S01]  /*9d50*/  @P1 STG.E.U16 desc[UR36][R6.64+0x32], R39 ;  /* 0x0000322706001986 */ /* 0x0001e2000c101524 */
[----:B------:R-:W-:-:S03]  /*9d60*/  ISETP.GT.AND P1, PT, R0, 0x20, P3 ;  /* 0x000000200000780c */ /* 0x000fc60001f24270 */
[----:B------:R-:W-:Y:S01]  /*9d70*/  @P2 STG.E.U16 desc[UR36][R4.64+0x42], R41 ;  /* 0x0000422904002986 */ /* 0x000fe2000c101524 */
[----:B------:R-:W-:-:S03]  /*9d80*/  ISETP.GT.AND P2, PT, R0, 0x21, P3 ;  /* 0x000000210000780c */ /* 0x000fc60001f44270 */
[----:B------:R-:W-:Y:S01]  /*9d90*/  @P4 STG.E.U16 desc[UR36][R4.64+0x40], R40 ;  /* 0x0000402804004986 */ /* 0x000fe2000c101524 */
[----:B------:R-:W-:-:S05]  /*9da0*/  ISETP.GT.AND P4, PT, R0, 0x28, P0 ;  /* 0x000000280000780c */ /* 0x000fca0000784270 */
[----:B0-----:R-:W-:Y:S02]  /*9db0*/  @P1 IMAD.MOV.U32 R6, RZ, RZ, R14 ;  /* 0x000000ffff061224 */ /* 0x001fe400078e000e */
[----:B------:R-:W-:-:S05]  /*9dc0*/  @P1 IMAD.MOV.U32 R7, RZ, RZ, R15 ;  /* 0x000000ffff071224 */ /* 0x000fca00078e000f */
[----:B------:R0:W-:Y:S01]  /*9dd0*/  @P1 STG.E.U16 desc[UR36][R6.64+0x40], R42 ;  /* 0x0000402a06001986 */ /* 0x0001e2000c101524 */
[----:B------:R-:W-:Y:S01]  /*9de0*/  ISETP.GT.AND P1, PT, R0, 0x29, P0 ;  /* 0x000000290000780c */ /* 0x000fe20000724270 */
[----:B0-----:R-:W-:Y:S01]  /*9df0*/  @P2 IMAD.MOV.U32 R6, RZ, RZ, R14 ;  /* 0x000000ffff062224 */ /* 0x001fe200078e000e */
[----:B------:R-:W-:-:S05]  /*9e00*/  @P2 MOV R7, R15 ;  /* 0x0000000f00072202 */ /* 0x000fca0000000f00 */
        /* <DEDUP_REMOVED lines=10> */
[----:B0-----:R-:W-:Y:S02]  /*9eb0*/  @P4 IMAD.MOV.U32 R6, RZ, RZ, R14 ;  /* 0x000000ffff064224 */ /* 0x001fe400078e000e */
[----:B------:R-:W-:-:S05]  /*9ec0*/  @P4 IMAD.MOV.U32 R7, RZ, RZ, R15 ;  /* 0x000000ffff074224 */ /* 0x000fca00078e000f */
[----:B------:R0:W-:Y:S01]  /*9ed0*/  @P4 STG.E.U16 desc[UR36][R6.64+0x52], R47 ;  /* 0x0000522f06004986 */ /* 0x0001e2000c101524 */
[----:B------:R-:W-:-:S03]  /*9ee0*/  ISETP.GT.AND P4, PT, R0, 0x31, P0 ;  /* 0x000000310000780c */ /* 0x000fc60000784270 */
[----:B------:R-:W-:Y:S01]  /*9ef0*/  @P1 STG.E.U16 desc[UR36][R4.64+0x60], R48 ;  /* 0x0000603004001986 */ /* 0x000fe2000c101524 */
[----:B------:R-:W-:Y:S01]  /*9f00*/  ISETP.GT.AND P1, PT, R0, 0x31, P3 ;  /* 0x000000310000780c */ /* 0x000fe20001f24270 */
[----:B0-----:R-:W-:Y:S02]  /*9f10*/  @P2 IMAD.MOV.U32 R6, RZ, RZ, R14 ;  /* 0x000000ffff062224 */ /* 0x001fe400078e000e */
[----:B------:R-:W-:-:S06]  /*9f20*/  @P2 IMAD.MOV.U32 R7, RZ, RZ, R15 ;  /* 0x000000ffff072224 */ /* 0x000fcc00078e000f */
[----:B------:R-:W-:Y:S01]  /*9f30*/  @P4 STG.E.U16 desc[UR36][R4.64+0x62], R49 ;  /* 0x0000623104004986 */ /* 0x000fe2000c101524 */
[----:B------:R-:W-:-:S03]  /*9f40*/  ISETP.GT.AND P4, PT, R0, 0x39, P0 ;  /* 0x000000390000780c */ /* 0x000fc60000784270 */
[----:B------:R0:W-:Y:S01]  /*9f50*/  @P2 STG.E.U16 desc[UR36][R6.64+0x60], R50 ;  /* 0x0000603206002986 */ /* 0x0001e2000c101524 */
[----:B------:R-:W-:Y:S01]  /*9f60*/  ISETP.GT.AND P2, PT, R0, 0x38, P0 ;  /* 0x000000380000780c */ /* 0x000fe20000744270 */
[----:B0-----:R-:W-:Y:S02]  /*9f70*/  @P1 IMAD.MOV.U32 R6, RZ, RZ, R14 ;  /* 0x000000ffff061224 */ /* 0x001fe400078e000e */
[----:B------:R-:W-:-:S05]  /*9f80*/  @P1 IMAD.MOV.U32 R7, RZ, RZ, R15 ;  /* 0x000000ffff071224 */ /* 0x000fca00078e000f */
[----:B------:R0:W-:Y:S01]  /*9f90*/  @P1 STG.E.U16 desc[UR36][R6.64+0x62], R51 ;  /* 0x0000623306001986 */ /* 0x0001e2000c101524 */
[----:B------:R-:W-:-:S04]  /*9fa0*/  ISETP.GT.AND P1, PT, R0, 0x38, P3 ;  /* 0x000000380000780c */ /* 0x000fc80001f24270 */
[----:B------:R-:W-:Y:S01]  /*9fb0*/  @P2 STG.E.U16 desc[UR36][R4.64+0x70], R52 ;  /* 0x0000703404002986 */ /* 0x000fe2000c101524 */
[----:B------:R-:W-:-:S03]  /*9fc0*/  ISETP.GT.AND P2, PT, R0, 0x39, P3 ;  /* 0x000000390000780c */ /* 0x000fc60001f44270 */
[----:B------:R-:W-:Y:S01]  /*9fd0*/  @P4 STG.E.U16 desc[UR36][R4.64+0x72], R53 ;  /* 0x0000723504004986 */ /* 0x000fe2000c101524 */
[----:B------:R-:W-:-:S04]  /*9fe0*/  ISETP.GT.AND P4, PT, R0, 0x40, P0 ;  /* 0x000000400000780c */ /* 0x000fc80000784270 */
[----:B0-----:R-:W-:Y:S01]  /*9ff0*/  @P1 IMAD.MOV.U32 R6, RZ, RZ, R14 ;  /* 0x000000ffff061224 */ /* 0x001fe200078e000e */
[----:B------:R-:W-:-:S05]  /*a000*/  @P1 MOV R7, R15 ;  /* 0x0000000f00071202 */ /* 0x000fca0000000f00 */
[----:B------:R0:W-:Y:S01]  /*a010*/  @P1 STG.E.U16 desc[UR36][R6.64+0x70], R54 ;  /* 0x0000703606001986 */ /* 0x0001e2000c101524 */
[----:B------:R-:W-:Y:S01]  /*a020*/  ISETP.GT.AND P1, PT, R0, 0x41, P0 ;  /* 0x000000410000780c */ /* 0x000fe20000724270 */
[----:B0-----:R-:W-:Y:S02]  /*a030*/  @P2 IMAD.MOV.U32 R6, RZ, RZ, R14 ;  /* 0x000000ffff062224 */ /* 0x001fe400078e000e */
[----:B------:R-:W-:-:S05]  /*a040*/  @P2 IMAD.MOV.U32 R7, RZ, RZ, R15 ;  /* 0x000000ffff072224 */ /* 0x000fca00078e000f */
        /* <DEDUP_REMOVED lines=75> */
[----:B------:R-:W-:Y:S01]  /*a500*/  ISETP.GT.AND P1, PT, R0, 0x71, P3 ;  /* 0x000000710000780c */ /* 0x000fe20001f24270 */
[----:B0-----:R-:W-:Y:S02]  /*a510*/  @P4 IMAD.MOV.U32 R6, RZ, RZ, R14 ;  /* 0x000000ffff064224 */ /* 0x001fe400078e000e */
[----:B------:R-:W-:-:S05]  /*a520*/  @P4 IMAD.MOV.U32 R7, RZ, RZ, R15 ;  /* 0x000000ffff074224 */ /* 0x000fca00078e000f */
[----:B------:R-:W-:Y:S01]  /*a530*/  @P2 STG.E.U16 desc[UR36][R4.64+0xe2], R81 ;  /* 0x0000e25104002986 */ /* 0x000fe2000c101524 */
[C---:B------:R-:W-:Y:S02]  /*a540*/  ISETP.GT.AND P2, PT, R0.reuse, 0x78, P0 ;  /* 0x000000780000780c */ /* 0x040fe40000744270 */
[C---:B------:R-:W-:Y:S01]  /*a550*/  ISETP.GT.AND P0, PT, R0.reuse, 0x79, P0 ;  /* 0x000000790000780c */ /* 0x040fe20000704270 */
[----:B------:R0:W-:Y:S01]  /*a560*/  @P4 STG.E.U16 desc[UR36][R6.64+0xe0], R82 ;  /* 0x0000e05206004986 */ /* 0x0001e2000c101524 */
[C---:B------:R-:W-:Y:S02]  /*a570*/  ISETP.GT.AND P4, PT, R0.reuse, 0x78, P3 ;  /* 0x000000780000780c */ /* 0x040fe40001f84270 */
[----:B------:R-:W-:Y:S01]  /*a580*/  ISETP.GT.AND P3, PT, R0, 0x79, P3 ;  /* 0x000000790000780c */ /* 0x000fe20001f64270 */
[----:B0-----:R-:W-:Y:S01]  /*a590*/  @P1 IMAD.MOV.U32 R6, RZ, RZ, R14 ;  /* 0x000000ffff061224 */ /* 0x001fe200078e000e */
[----:B------:R-:W-:-:S05]  /*a5a0*/  @P1 MOV R7, R15 ;  /* 0x0000000f00071202 */ /* 0x000fca0000000f00 */
[----:B------:R-:W-:Y:S04]  /*a5b0*/  @P1 STG.E.U16 desc[UR36][R6.64+0xe2], R83 ;  /* 0x0000e25306001986 */ /* 0x000fe8000c101524 */
[----:B------:R-:W-:Y:S04]  /*a5c0*/  @P2 STG.E.U16 desc[UR36][R4.64+0xf0], R84 ;  /* 0x0000f05404002986 */ /* 0x000fe8000c101524 */
[----:B------:R0:W-:Y:S02]  /*a5d0*/  @P0 STG.E.U16 desc[UR36][R4.64+0xf2], R85 ;  /* 0x0000f25504000986 */ /* 0x0001e4000c101524 */
[----:B0-----:R-:W-:-:S02]  /*a5e0*/  @P4 IMAD.MOV.U32 R4, RZ, RZ, R14 ;  /* 0x000000ffff044224 */ /* 0x001fc400078e000e */
[----:B------:R-:W-:-:S05]  /*a5f0*/  @P4 IMAD.MOV.U32 R5, RZ, RZ, R15 ;  /* 0x000000ffff054224 */ /* 0x000fca00078e000f */
[----:B------:R0:W-:Y:S04]  /*a600*/  @P4 STG.E.U16 desc[UR36][R4.64+0xf0], R86 ;  /* 0x0000f05604004986 */ /* 0x0001e8000c101524 */
[----:B------:R0:W-:Y:S02]  /*a610*/  @P3 STG.E.U16 desc[UR36][R14.64+0xf2], R87 ;  /* 0x0000f2570e003986 */ /* 0x0001e4000c101524 */
.L_x_287:
[----:B------:R-:W-:Y:S05]  /*a620*/  BSYNC B0 ;  /* 0x0000000000007941 */ /* 0x000fea0003800000 */
.L_x_35:
[----:B------:R-:W-:Y:S01]  /*a630*/  ULDC UR4, c[0x0][0xc] ;  /* 0x0000030000047ab9 */ /* 0x000fe20000000800 */
[----:B------:R-:W-:Y:S01]  /*a640*/  ULDC UR5, c[0x0][0x10] ;  /* 0x0000040000057ab9 */ /* 0x000fe20000000800 */
[----:B0-----:R-:W0:Y:S01]  /*a650*/  LDC R5, c[0x0][0x14] ;  /* 0x00000500ff057b82 */ /* 0x001e220000000800 */
[----:B------:R-:W-:Y:S01]  /*a660*/  UIMAD.WIDE.U32 UR4, UR4, UR5, URZ ;  /* 0x00000005040472a5 */ /* 0x000fe2000f8e003f */
[----:B------:R-:W-:Y:S01]  /*a670*/  PRMT R0, RZ, 0x7610, R0 ;  /* 0x00007610ff007816 */ /* 0x000fe20000000000 */
[----:B------:R-:W-:Y:S02]  /*a680*/  IMAD.MOV.U32 R153, RZ, RZ, -0x1 ;  /* 0xffffffffff997424 */ /* 0x000fe400078e00ff */
[----:B------:R-:W-:Y:S02]  /*a690*/  IMAD.MOV.U32 R23, RZ, RZ, -0x1 ;  /* 0xffffffffff177424 */ /* 0x000fe400078e00ff */
[----:B0-----:R-:W-:-:S04]  /*a6a0*/  IMAD.WIDE.U32 R16, R5, UR4, R16 ;  /* 0x0000000405107c25 */ /* 0x001fc8000f8e0010 */
[----:B------:R-:W-:Y:S01]  /*a6b0*/  IMAD R5, R5, UR5, RZ ;  /* 0x0000000505057c24 */ /* 0x000fe2000f8e02ff */
[----:B------:R-:W-:Y:S02]  /*a6c0*/  ULDC.64 UR4, c[0x0][0x650] ;  /* 0x0001940000047ab9 */ /* 0x000fe40000000a00 */
[----:B------:R-:W-:Y:S01]  /*a6d0*/  ISETP.GE.U32.AND P0, PT, R16, UR4, PT ;  /* 0x0000000410007c0c */ /* 0x000fe2000bf06070 */
[----:B------:R-:W-:-:S05]  /*a6e0*/  IMAD.IADD R17, R17, 0x1, R5 ;  /* 0x0000000111117824 */ /* 0x000fca00078e0205 */
[----:B------:R-:W-:-:S13]  /*a6f0*/  ISETP.GE.U32.AND.EX P0, PT, R17, UR5, PT, P0 ;  /* 0x0000000511007c0c */ /* 0x000fda000bf06100 */
[----:B------:R-:W-:Y:S05]  /*a700*/  @P0 BRA `(.L_x_288) ;  /* 0x0000000400640947 */ /* 0x000fea0003800000 */
[----:B------:R-:W0:Y:S01]  /*a710*/  S2R R12, SR_CTAID.X ;  /* 0x00000000000c7919 */ /* 0x000e220000002500 */
[----:B------:R-:W3:Y:S01]  /*a720*/  LDC.64 R10, c[0x0][0x628] ;  /* 0x00018a00ff0a7b82 */ /* 0x000ee20000000a00 */
[----:B------:R-:W-:Y:S01]  /*a730*/  ULDC UR4, c[0x0][0x150] ;  /* 0x0000540000047ab9 */ /* 0x000fe20000000800 */
[----:B-12---:R-:W-:Y:S01]  /*a740*/  IMAD.MOV.U32 R8, RZ, RZ, R16 ;  /* 0x000000ffff087224 */ /* 0x006fe200078e0010 */
[----:B------:R-:W1:Y:S01]  /*a750*/  S2R R24, SR_CTAID.Y ;  /* 0x0000000000187919 */ /* 0x000e620000002600 */
[----:B------:R-:W-:-:S04]  /*a760*/  IMAD.MOV.U32 R9, RZ, RZ, R17 ;  /* 0x000000ffff097224 */ /* 0x000fc800078e0011 */
[----:B------:R-:W2:Y:S08]  /*a770*/  LDC R21, c[0x0][0x144] ;  /* 0x00005100ff157b82 */ /* 0x000eb00000000800 */
[----:B------:R-:W1:Y:S08]  /*a780*/  LDC R0, c[0x0][0x630] ;  /* 0x00018c00ff007b82 */ /* 0x000e700000000800 */
[----:B------:R-:W1:Y:S01]  /*a790*/  LDC.64 R14, c[0x0][0x620] ;  /* 0x00018800ff0e7b82 */ /* 0x000e620000000a00 */
[----:B---3--:R-:W-:-:S04]  /*a7a0*/  ISETP.NE.U32.AND P0, PT, R10, RZ, PT ;  /* 0x000000ff0a00720c */ /* 0x008fc80003f05070 */
[----:B------:R-:W-:Y:S02]  /*a7b0*/  ISETP.NE.AND.EX P0, PT, R11, RZ, PT, P0 ;  /* 0x000000ff0b00720c */ /* 0x000fe40003f05300 */
[----:B0-----:R-:W-:-:S05]  /*a7c0*/  I2FP.F32.U32 R3, R12 ;  /* 0x0000000c00037245 */ /* 0x001fca0000201000 */
[----:B------:R-:W-:-:S04]  /*a7d0*/  FMUL R3, R3, UR4 ;  /* 0x0000000403037c20 */ /* 0x000fc80008400000 */
[----:B------:R0:W3:Y:S02]  /*a7e0*/  F2I.U32.TRUNC.NTZ R20, R3 ;  /* 0x0000000300147305 */ /* 0x0000e4000020f000 */
[----:B--2---:R-:W-:Y:S05]  /*a7f0*/  @!P0 BRA `(.L_x_289) ;  /* 0x0000000000288947 */ /* 0x004fea0003800000 */
[----:B0-----:R-:W0:Y:S02]  /*a800*/  LDC R3, c[0x0][0x634] ;  /* 0x00018d00ff037b82 */ /* 0x001e240000000800 */
[----:B0-----:R-:W-:-:S05]  /*a810*/  IADD3 R3, P0, R16, R3, RZ ;  /* 0x0000000310037210 */ /* 0x001fca0007f1e0ff */
[----:B------:R-:W-:-:S04]  /*a820*/  IMAD.X R13, RZ, RZ, R17, P0 ;  /* 0x000000ffff0d7224 */ /* 0x000fc800000e0611 */
[----:B------:R-:W-:-:S04]  /*a830*/  IMAD.WIDE.U32 R4, R13, R10, RZ ;  /* 0x0000000a0d047225 */ /* 0x000fc800078e00ff */
[----:B------:R-:W-:-:S04]  /*a840*/  IMAD.WIDE.U32 R6, P0, R3, R11, R4 ;  /* 0x0000000b03067225 */ /* 0x000fc80007800004 */
[----:B------:R-:W-:Y:S01]  /*a850*/  IMAD.WIDE.U32 R4, R3, R10, RZ ;  /* 0x0000000a03047225 */ /* 0x000fe200078e00ff */
[----:B------:R-:W-:-:S03]  /*a860*/  MOV R8, R7 ;  /* 0x0000000700087202 */ /* 0x000fc60000000f00 */
[----:B------:R-:W-:Y:S01]  /*a870*/  IMAD.X R9, RZ, RZ, RZ, P0 ;  /* 0x000000ffff097224 */ /* 0x000fe200000e06ff */
[----:B------:R-:W-:-:S05]  /*a880*/  IADD3 RZ, P0, R5, R6, RZ ;  /* 0x0000000605ff7210 */ /* 0x000fca0007f1e0ff */
[----:B------:R-:W-:-:S08]  /*a890*/  IMAD.WIDE.U32.X R8, R13, R11, R8, P0 ;  /* 0x0000000b0d087225 */ /* 0x000fd000000e0408 */
.L_x_289:
[----:B------:R-:W2:Y:S01]  /*a8a0*/  LDC.64 R30, c[0x0][0x640] ;  /* 0x00019000ff1e7b82 */ /* 0x000ea20000000a00 */
[-CC-:B-1----:R-:W-:Y:S01]  /*a8b0*/  SHF.R.U64 R23, R8, R0.reuse, R9.reuse ;  /* 0x0000000008177219 */ /* 0x182fe20000001209 */
[----:B---3--:R-:W-:Y:S01]  /*a8c0*/  IMAD.MOV R20, RZ, RZ, -R20 ;  /* 0x000000ffff147224 */ /* 0x008fe200078e0a14 */
[----:B------:R-:W-:Y:S01]  /*a8d0*/  SHF.R.U32.HI R0, RZ, R0, R9 ;  /* 0x00000000ff007219 */ /* 0x000fe20000011609 */
[----:B------:R-:W-:Y:S01]  /*a8e0*/  ULDC UR4, c[0x0][0x154] ;  /* 0x0000550000047ab9 */ /* 0x000fe20000000800 */
[----:B0-----:R-:W-:Y:S01]  /*a8f0*/  IADD3 R3, P0, RZ, -R23, RZ ;  /* 0x80000017ff037210 */ /* 0x001fe20007f1e0ff */
[----:B------:R-:W-:Y:S02]  /*a900*/  IMAD R26, R21, R20, R12 ;  /* 0x00000014151a7224 */ /* 0x000fe400078e020c */
[----:B------:R-:W0:Y:S01]  /*a910*/  LDC R6, c[0x0][0x618] ;  /* 0x00018600ff067b82 */ /* 0x000e220000000800 */
[----:B------:R-:W-:Y:S02]  /*a920*/  IMAD.MOV.U32 R7, RZ, RZ, 0x1 ;  /* 0x00000001ff077424 */ /* 0x000fe400078e00ff */
[----:B------:R-:W-:-:S04]  /*a930*/  IMAD.X R5, RZ, RZ, ~R0, P0 ;  /* 0x000000ffff057224 */ /* 0x000fc800000e0e00 */
[-C--:B------:R-:W-:Y:S01]  /*a940*/  IMAD R0, R5, R14.reuse, RZ ;  /* 0x0000000e05007224 */ /* 0x080fe200078e02ff */
[----:B------:R-:W1:Y:S01]  /*a950*/  LDC R8, c[0x0][0x608] ;  /* 0x00018200ff087b82 */ /* 0x000e620000000800 */
[----:B------:R-:W-:-:S04]  /*a960*/  IMAD.WIDE.U32 R4, R3, R14, R16 ;  /* 0x0000000e03047225 */ /* 0x000fc800078e0010 */
[----:B------:R-:W-:Y:S01]  /*a970*/  IMAD R3, R3, R15, R0 ;  /* 0x0000000f03037224 */ /* 0x000fe200078e0200 */
[----:B------:R-:W-:Y:S02]  /*a980*/  I2FP.F32.U32 R0, R24 ;  /* 0x0000001800007245 */ /* 0x000fe40000201000 */
[----:B------:R-:W3:Y:S01]  /*a990*/  LDC R28, c[0x0][0x658] ;  /* 0x00019600ff1c7b82 */ /* 0x000ee20000000800 */
[----:B------:R-:W-:Y:S01]  /*a9a0*/  IMAD.IADD R3, R5, 0x1, R3 ;  /* 0x0000000105037824 */ /* 0x000fe200078e0203 */
[----:B--2---:R-:W-:Y:S01]  /*a9b0*/  ISETP.NE.U32.AND P0, PT, R30, RZ, PT ;  /* 0x000000ff1e00720c */ /* 0x004fe20003f05070 */
[----:B------:R-:W-:Y:S01]  /*a9c0*/  FMUL R0, R0, UR4 ;  /* 0x0000000400007c20 */ /* 0x000fe20008400000 */
[----:B------:R-:W-:Y:S02]  /*a9d0*/  IMAD.MOV.U32 R5, RZ, RZ, -0x1 ;  /* 0xffffffffff057424 */ /* 0x000fe400078e00ff */
[----:B------:R-:W-:Y:S01]  /*a9e0*/  ISETP.NE.AND.EX P0, PT, R31, RZ, PT, P0 ;  /* 0x000000ff1f00720c */ /* 0x000fe20003f05300 */
[----:B------:R2:W2:Y:S01]  /*a9f0*/  F2I.U32.TRUNC.NTZ R14, R0 ;  /* 0x00000000000e7305 */ /* 0x0004a2000020f000 */
[----:B------:R-:W2:Y:S01]  /*aa00*/  LDC R15, c[0x0][0x148] ;  /* 0x00005200ff0f7b82 */ /* 0x000ea20000000800 */
[----:B0-----:R-:W-:-:S02]  /*aa10*/  SHF.R.U64 R12, R4, R6, R3 ;  /* 0x00000006040c7219 */ /* 0x001fc40000001203 */
[----:B------:R-:W-:-:S05]  /*aa20*/  SHF.R.U32.HI R3, RZ, R6, R3 ;  /* 0x00000006ff037219 */ /* 0x000fca0000011603 */
[----:B------:R-:W0:Y:S01]  /*aa30*/  LDC R20, c[0x0][0x600] ;  /* 0x00018000ff147b82 */ /* 0x000e220000000800 */
[-CC-:B-1----:R-:W-:Y:S02]  /*aa40*/  SHF.R.U64 R10, R12, R8.reuse, R3.reuse ;  /* 0x000000080c0a7219 */ /* 0x182fe40000001203 */
[----:B------:R-:W-:-:S05]  /*aa50*/  SHF.R.U32.HI R3, RZ, R8, R3 ;  /* 0x00000008ff037219 */ /* 0x000fca0000011603 */
[----:B------:R-:W1:Y:S01]  /*aa60*/  LDC R25, c[0x0][0x648] ;  /* 0x00019200ff197b82 */ /* 0x000e620000000800 */
[-C--:B---3--:R-:W-:Y:S02]  /*aa70*/  SHF.L.U32 R4, R5, R28.reuse, RZ ;  /* 0x0000001c05047219 */ /* 0x088fe400000006ff */
[-CC-:B------:R-:W-:Y:S02]  /*aa80*/  SHF.R.U64 R13, R10, R28.reuse, R3.reuse ;  /* 0x0000001c0a0d7219 */ /* 0x180fe40000001203 */
[----:B------:R-:W-:Y:S02]  /*aa90*/  SHF.R.U32.HI R5, RZ, R28, R3 ;  /* 0x0000001cff057219 */ /* 0x000fe40000011603 */
[----:B------:R-:W-:Y:S01]  /*aaa0*/  LOP3.LUT R21, RZ, R4, RZ, 0x33, !PT ;  /* 0x00000004ff157212 */ /* 0x000fe200078e33ff */
[----:B------:R-:W3:Y:S01]  /*aab0*/  LDC R27, c[0x0][0x638] ;  /* 0x00018e00ff1b7b82 */ /* 0x000ee20000000800 */
[----:B------:R-:W-:Y:S01]  /*aac0*/  SHF.L.U32 R28, R7, R28, RZ ;  /* 0x0000001c071c7219 */ /* 0x000fe200000006ff */
[----:B------:R-:W-:-:S06]  /*aad0*/  IMAD.MOV.U32 R4, RZ, RZ, R13 ;  /* 0x000000ffff047224 */ /* 0x000fcc00078e000d */
[----:B------:R-:W0:Y:S01]  /*aae0*/  LDC R29, c[0x0][0x610] ;  /* 0x00018400ff1d7b82 */ /* 0x000e220000000800 */
[----:B------:R-:W-:Y:S05]  /*aaf0*/  @!P0 BRA `(.L_x_290) ;  /* 0x0000000000288947 */ /* 0x000fea0003800000 */
[----:B--2---:R-:W2:Y:S02]  /*ab00*/  LDC R0, c[0x0][0x64c] ;  /* 0x00019300ff007b82 */ /* 0x004ea40000000800 */
[----:B--2---:R-:W-:-:S05]  /*ab10*/  IADD3 R3, P0, R13, R0, RZ ;  /* 0x000000000d037210 */ /* 0x004fca0007f1e0ff */
        /* <DEDUP_REMOVED lines=8> */
.L_x_290:
[----:B------:R-:W-:Y:S01]  /*aba0*/  ISETP.NE.AND P0, PT, R2, 0x1, PT ;  /* 0x000000010200780c */ /* 0x000fe20003f05270 */
[----:B------:R-:W-:Y:S01]  /*abb0*/  IMAD.MOV.U32 R6, RZ, RZ, 0x1 ;  /* 0x00000001ff067424 */ /* 0x000fe200078e00ff */
[----:B-12---:R-:W-:Y:S01]  /*abc0*/  SHF.R.U64 R0, R4, R25, R5 ;  /* 0x0000001904007219 */ /* 0x006fe20000001205 */
[----:B0-----:R-:W-:Y:S01]  /*abd0*/  VIADD R5, R20, 0xffffffff ;  /* 0xffffffff14057836 */ /* 0x001fe20000000000 */
[----:B------:R-:W-:Y:S02]  /*abe0*/  LOP3.LUT R3, R10, R21, RZ, 0xc0, !PT ;  /* 0x000000150a037212 */ /* 0x000fe400078ec0ff */
[----:B------:R-:W-:Y:S01]  /*abf0*/  IADD3 R14, -R14, RZ, RZ ;  /* 0x000000ff0e0e7210 */ /* 0x000fe20007ffe1ff */
[----:B------:R-:W-:Y:S01]  /*ac00*/  IMAD.MOV R4, RZ, RZ, -R0 ;  /* 0x000000ffff047224 */ /* 0x000fe200078e0a00 */
[----:B------:R-:W-:Y:S01]  /*ac10*/  LOP3.LUT R5, R12, R5, RZ, 0xc0, !PT ;  /* 0x000000050c057212 */ /* 0x000fe200078ec0ff */
[----:B------:R-:W-:Y:S02]  /*ac20*/  IMAD R3, R28, R0, R3 ;  /* 0x000000001c037224 */ /* 0x000fe400078e0203 */
[----:B---3--:R-:W-:-:S02]  /*ac30*/  IMAD R0, R4, R27, R13 ;  /* 0x0000001b04007224 */ /* 0x008fc400078e020d */
[----:B------:R-:W-:Y:S02]  /*ac40*/  @P0 IMAD R26, R15, R14, R24 ;  /* 0x0000000e0f1a0224 */ /* 0x000fe400078e0218 */
[----:B------:R-:W-:Y:S01]  /*ac50*/  IMAD R4, R0, R20, R5 ;  /* 0x0000001400047224 */ /* 0x000fe200078e0205 */
[----:B------:R-:W-:Y:S01]  /*ac60*/  PRMT R0, R6, 0x7610, R0 ;  /* 0x0000761006007816 */ /* 0x000fe20000000000 */
[----:B------:R-:W-:-:S05]  /*ac70*/  IMAD R3, R3, R29, R26 ;  /* 0x0000001d03037224 */ /* 0x000fca00078e021a */
[----:B------:R-:W-:Y:S02]  /*ac80*/  SEL R153, R4, R3, !P0 ;  /* 0x0000000304997207 */ /* 0x000fe40004000000 */
[----:B------:R-:W-:-:S07]  /*ac90*/  SEL R3, R3, R4, !P0 ;  /* 0x0000000403037207 */ /* 0x000fce0004000000 */
.L_x_288:
[----:B------:R-:W-:Y:S01]  /*aca0*/  LOP3.LUT P0, RZ, R0, 0xff, RZ, 0xc0, !PT ;  /* 0x000000ff00ff7812 */ /* 0x000fe2000780c0ff */
[----:B------:R-:W-:-:S12]  /*acb0*/  IMAD.MOV.U32 R152, RZ, RZ, R3 ;  /* 0x000000ffff987224 */ /* 0x000fd800078e0003 */
[----:B------:R-:W-:Y:S05]  /*acc0*/  @P0 BRA `(.L_x_291) ;  /* 0xffffff6400640947 */ /* 0x000fea000383ffff */
[----:B------:R-:W-:Y:S05]  /*acd0*/  EXIT ;  /* 0x000000000000794d */ /* 0x000fea0003800000 */
.L_x_8:
[----:B0-----:R-:W-:Y:S01]  /*ace0*/  ULDC.64 UR4, c[0x0][0x650] ;  /* 0x0001940000047ab9 */ /* 0x001fe20000000a00 */
        /* <DEDUP_REMOVED lines=8> */
[----:B------:R-:W-:Y:S02]  /*ad70*/  IMAD.MOV.U32 R12, RZ, RZ, R16 ;  /* 0x000000ffff0c7224 */ /* 0x000fe400078e0010 */
[----:B------:R-:W-:-:S05]  /*ad80*/  IMAD.MOV.U32 R13, RZ, RZ, R17 ;  /* 0x000000ffff0d7224 */ /* 0x000fca00078e0011 */
[----:B------:R-:W1:Y:S08]  /*ad90*/  LDC R6, c[0x0][0x630] ;  /* 0x00018c00ff067b82 */ /* 0x000e700000000800 */
[----:B------:R-:W2:Y:S01]  /*ada0*/  LDC.64 R24, c[0x0][0x620] ;  /* 0x00018800ff187b82 */ /* 0x000ea20000000a00 */
[----:B0-----:R-:W-:-:S04]  /*adb0*/  ISETP.NE.U32.AND P0, PT, R14, RZ, PT ;  /* 0x000000ff0e00720c */ /* 0x001fc80003f05070 */
[----:B------:R-:W-:-:S13]  /*adc0*/  ISETP.NE.AND.EX P0, PT, R15, RZ, PT, P0 ;  /* 0x000000ff0f00720c */ /* 0x000fda0003f05300 */
[----:B-12---:R-:W-:Y:S05]  /*add0*/  @!P0 BRA `(.L_x_293) ;  /* 0x0000000000288947 */ /* 0x006fea0003800000 */
[----:B------:R-:W0:Y:S02]  /*ade0*/  LDC R9, c[0x0][0x634] ;  /* 0x00018d00ff097b82 */ /* 0x000e240000000800 */
[----:B0-----:R-:W-:-:S04]  /*adf0*/  IADD3 R13, P0, R16, R9, RZ ;  /* 0x00000009100d7210 */ /* 0x001fc80007f1e0ff */
[----:B------:R-:W-:-:S05]  /*ae00*/  IADD3.X R23, RZ, R17, RZ, P0, !PT ;  /* 0x00000011ff177210 */ /* 0x000fca00007fe4ff */
[----:B------:R-:W-:-:S04]  /*ae10*/  IMAD.WIDE.U32 R8, R23, R14, RZ ;  /* 0x0000000e17087225 */ /* 0x000fc800078e00ff */
[----:B------:R-:W-:-:S04]  /*ae20*/  IMAD.WIDE.U32 R10, P0, R13, R15, R8 ;  /* 0x0000000f0d0a7225 */ /* 0x000fc80007800008 */
[----:B------:R-:W-:-:S04]  /*ae30*/  IMAD.WIDE.U32 R8, R13, R14, RZ ;  /* 0x0000000e0d087225 */ /* 0x000fc800078e00ff */
[----:B------:R-:W-:Y:S01]  /*ae40*/  IMAD.X R13, RZ, RZ, RZ, P0 ;  /* 0x000000ffff0d7224 */ /* 0x000fe200000e06ff */
[----:B------:R-:W-:Y:S01]  /*ae50*/  IADD3 RZ, P0, R9, R10, RZ ;  /* 0x0000000a09ff7210 */ /* 0x000fe20007f1e0ff */
[----:B------:R-:W-:-:S04]  /*ae60*/  IMAD.MOV.U32 R12, RZ, RZ, R11 ;  /* 0x000000ffff0c7224 */ /* 0x000fc800078e000b */
[----:B------:R-:W-:-:S08]  /*ae70*/  IMAD.WIDE.U32.X R12, R23, R15, R12, P0 ;  /* 0x0000000f170c7225 */ /* 0x000fd000000e040c */
.L_x_293:
[----:B------:R-:W0:Y:S01]  /*ae80*/  LDC.64 R28, c[0x0][0x640] ;  /* 0x00019000ff1c7b82 */ /* 0x000e220000000a00 */
[-CC-:B------:R-:W-:Y:S01]  /*ae90*/  SHF.R.U64 R22, R12, R6.reuse, R13.reuse ;  /* 0x000000060c167219 */ /* 0x180fe2000000120d */
[----:B------:R-:W-:Y:S01]  /*aea0*/  IMAD.MOV.U32 R30, RZ, RZ, 0x1 ;  /* 0x00000001ff1e7424 */ /* 0x000fe200078e00ff */
[----:B------:R-:W-:Y:S02]  /*aeb0*/  SHF.R.U32.HI R6, RZ, R6, R13 ;  /* 0x00000006ff067219 */ /* 0x000fe4000001160d */
        /* <DEDUP_REMOVED lines=8> */
[----:B------:R-:W-:Y:S01]  /*af40*/  IMAD.IADD R9, R9, 0x1, R11 ;  /* 0x0000000109097824 */ /* 0x000fe200078e020b */
[----:B0-----:R-:W-:-:S04]  /*af50*/  ISETP.NE.U32.AND P0, PT, R28, RZ, PT ;  /* 0x000000ff1c00720c */ /* 0x001fc80003f05070 */
[----:B------:R-:W-:Y:S02]  /*af60*/  ISETP.NE.AND.EX P0, PT, R29, RZ, PT, P0 ;  /* 0x000000ff1d00720c */ /* 0x000fe40003f05300 */
[----:B------:R-:W0:Y:S01]  /*af70*/  LDC R20, c[0x0][0x600] ;  /* 0x00018000ff147b82 */ /* 0x000e220000000800 */
[-CC-:B-1----:R-:W-:Y:S01]  /*af80*/  SHF.R.U64 R14, R8, R10.reuse, R9.reuse ;  /* 0x0000000a080e7219 */ /* 0x182fe20000001209 */
[----:B------:R-:W-:Y:S01]  /*af90*/  IMAD.MOV.U32 R8, RZ, RZ, -0x1 ;  /* 0xffffffffff087424 */ /* 0x000fe200078e00ff */
[----:B------:R-:W-:-:S05]  /*afa0*/  SHF.R.U32.HI R9, RZ, R10, R9 ;  /* 0x0000000aff097219 */ /* 0x000fca0000011609 */
[----:B------:R-:W1:Y:S01]  /*afb0*/  LDC R24, c[0x0][0x648] ;  /* 0x00019200ff187b82 */ /* 0x000e620000000800 */
[-CC-:B--2---:R-:W-:Y:S02]  /*afc0*/  SHF.R.U64 R23, R14, R12.reuse, R9.reuse ;  /* 0x0000000c0e177219 */ /* 0x184fe40000001209 */
[----:B------:R-:W-:-:S05]  /*afd0*/  SHF.R.U32.HI R6, RZ, R12, R9 ;  /* 0x0000000cff067219 */ /* 0x000fca0000011609 */
[----:B------:R-:W2:Y:S01]  /*afe0*/  LDC R26, c[0x0][0x638] ;  /* 0x00018e00ff1a7b82 */ /* 0x000ea20000000800 */
[-C--:B---3--:R-:W-:Y:S02]  /*aff0*/  SHF.L.U32 R8, R8, R27.reuse, RZ ;  /* 0x0000001b08087219 */ /* 0x088fe400000006ff */
[-CC-:B------:R-:W-:Y:S02]  /*b000*/  SHF.R.U64 R25, R23, R27.reuse, R6.reuse ;  /* 0x0000001b17197219 */ /* 0x180fe40000001206 */
[----:B------:R-:W-:Y:S02]  /*b010*/  LOP3.LUT R32, RZ, R8, RZ, 0x33, !PT ;  /* 0x00000008ff207212 */ /* 0x000fe400078e33ff */
[----:B------:R-:W-:Y:S01]  /*b020*/  SHF.R.U32.HI R9, RZ, R27, R6 ;  /* 0x0000001bff097219 */ /* 0x000fe20000011606 */
[----:B------:R-:W3:Y:S01]  /*b030*/  LDC R31, c[0x0][0x610] ;  /* 0x00018400ff1f7b82 */ /* 0x000ee20000000800 */
[----:B------:R-:W-:Y:S01]  /*b040*/  IMAD.MOV.U32 R8, RZ, RZ, R25 ;  /* 0x000000ffff087224 */ /* 0x000fe200078e0019 */
[----:B------:R-:W-:Y:S06]  /*b050*/  @!P0 BRA `(.L_x_294) ;  /* 0x0000000000288947 */ /* 0x000fec0003800000 */
[----:B------:R-:W4:Y:S02]  /*b060*/  LDC R6, c[0x0][0x64c] ;  /* 0x00019300ff067b82 */ /* 0x000f240000000800 */
[----:B----4-:R-:W-:-:S05]  /*b070*/  IADD3 R13, P0, R25, R6, RZ ;  /* 0x00000006190d7210 */ /* 0x010fca0007f1e0ff */
        /* <DEDUP_REMOVED lines=8> */
.L_x_294:
[----:B------:R-:W-:Y:S02]  /*b100*/  ISETP.NE.AND P0, PT, R2, 0x1, PT ;  /* 0x000000010200780c */ /* 0x000fe40003f05270 */
[----:B-1----:R-:W-:Y:S01]  /*b110*/  SHF.R.U64 R6, R8, R24, R9 ;  /* 0x0000001808067219 */ /* 0x002fe20000001209 */
[----:B0-----:R-:W-:Y:S01]  /*b120*/  VIADD R9, R20, 0xffffffff ;  /* 0xffffffff14097836 */ /* 0x001fe20000000000 */
[----:B------:R-:W-:Y:S02]  /*b130*/  SHF.L.U32 R30, R30, R27, RZ ;  /* 0x0000001b1e1e7219 */ /* 0x000fe400000006ff */
[----:B------:R-:W-:Y:S01]  /*b140*/  LOP3.LUT R5, R23, R32, RZ, 0xc0, !PT ;  /* 0x0000002017057212 */ /* 0x000fe200078ec0ff */
[----:B------:R-:W-:-:S04]  /*b150*/  IMAD.MOV R8, RZ, RZ, -R6 ;  /* 0x000000ffff087224 */ /* 0x000fc800078e0a06 */
[----:B------:R-:W-:Y:S01]  /*b160*/  IMAD R6, R30, R6, R5 ;  /* 0x000000061e067224 */ /* 0x000fe200078e0205 */
[----:B------:R-:W-:Y:S01]  /*b170*/  LOP3.LUT R5, R14, R9, RZ, 0xc0, !PT ;  /* 0x000000090e057212 */ /* 0x000fe200078ec0ff */
[----:B------:R-:W-:Y:S02]  /*b180*/  @P0 IMAD R3, R7, R21, R4 ;  /* 0x0000001507030224 */ /* 0x000fe400078e0204 */
[----:B--2---:R-:W-:Y:S02]  /*b190*/  IMAD R4, R8, R26, R25 ;  /* 0x0000001a08047224 */ /* 0x004fe400078e0219 */
[----:B---3--:R-:W-:Y:S02]  /*b1a0*/  IMAD R3, R6, R31, R3 ;  /* 0x0000001f06037224 */ /* 0x008fe400078e0203 */
[----:B------:R-:W-:Y:S02]  /*b1b0*/  IMAD R4, R4, R20, R5 ;  /* 0x0000001404047224 */ /* 0x000fe400078e0205 */
[----:B------:R-:W-:-:S02]  /*b1c0*/  IMAD.MOV.U32 R8, RZ, RZ, 0x1 ;  /* 0x00000001ff087424 */ /* 0x000fc400078e00ff */
[----:B------:R-:W-:Y:S01]  /*b1d0*/  IMAD.MOV.U32 R6, RZ, RZ, R22 ;  /* 0x000000ffff067224 */ /* 0x000fe200078e0016 */
[----:B------:R-:W-:Y:S02]  /*b1e0*/  SEL R13, R4, R3, !P0 ;  /* 0x00000003040d7207 */ /* 0x000fe40004000000 */
[----:B------:R-:W-:-:S07]  /*b1f0*/  SEL R20, R3, R4, !P0 ;  /* 0x0000000403147207 */ /* 0x000fce0004000000 */
.L_x_292:
[----:B------:R-:W-:-:S08]  /*b200*/  NOP ;  /* 0x0000000000007918 */ /* 0x000fd00000000000 */
[----:B------:R-:W0:-:S00]  /*b210*/  USETMAXREG.DEALLOC.CTAPOOL 0x28 ;  /* 0x00000028000079c8 */ /* 0x000e0000080e0500 */
[----:B0-----:R-:W-:-:S13]  /*b220*/  ISETP.NE.AND P0, PT, R0, RZ, PT ;  /* 0x000000ff0000720c */ /* 0x001fda0003f05270 */
[----:B------:R-:W-:Y:S05]  /*b230*/  @P0 EXIT ;  /* 0x000000000000094d */ /* 0x000fea0003800000 */
[----:B------:R-:W-:Y:S01]  /*b240*/  LOP3.LUT P0, RZ, R8, 0xff, RZ, 0xc0, !PT ;  /* 0x000000ff08ff7812 */ /* 0x000fe2000780c0ff */
[----:B------:R-:W-:Y:S02]  /*b250*/  IMAD.MOV.U32 R0, RZ, RZ, 0x1 ;  /* 0x00000001ff007424 */ /* 0x000fe400078e00ff */
[----:B------:R-:W-:-:S10]  /*b260*/  IMAD.MOV.U32 R3, RZ, RZ, RZ ;  /* 0x000000ffff037224 */ /* 0x000fd400078e00ff */
[----:B------:R-:W-:Y:S05]  /*b270*/  @!P0 BRA `(.L_x_295) ;  /* 0x0000000c00388947 */ /* 0x000fea0003800000 */
[----:B------:R-:W0:Y:S01]  /*b280*/  LDC R0, c[0x0][0x28c] ;  /* 0x0000a300ff007b82 */ /* 0x000e220000000800 */
[----:B------:R-:W-:Y:S01]  /*b290*/  ULDC UR5, c[0x0][0x658] ;  /* 0x0001960000057ab9 */ /* 0x000fe20000000800 */
[----:B------:R-:W-:Y:S01]  /*b2a0*/  UMOV UR7, 0xffffffff ;  /* 0xffffffff00077882 */ /* 0x000fe20000000000 */
[----:B------:R-:W-:Y:S01]  /*b2b0*/  ULDC UR6, c[0x0][0xc] ;  /* 0x0000030000067ab9 */ /* 0x000fe20000000800 */
[----:B------:R-:W-:Y:S01]  /*b2c0*/  USHF.L.U32 UR8, UR7, UR5, URZ ;  /* 0x0000000507087299 */ /* 0x000fe2000800063f */
[----:B------:R-:W-:Y:S01]  /*b2d0*/  BSSY B0, `(.L_x_295) ;  /* 0x00000c8000007945 */ /* 0x000fe20003800000 */
[----:B------:R-:W-:Y:S01]  /*b2e0*/  UMOV UR9, 0x1 ;  /* 0x0000000100097882 */ /* 0x000fe20000000000 */
[----:B------:R-:W-:Y:S01]  /*b2f0*/  ULDC UR7, c[0x0][0x10] ;  /* 0x0000040000077ab9 */ /* 0x000fe20000000800 */
[----:B------:R-:W1:Y:S01]  /*b300*/  S2UR UR10, SR_CgaCtaId ;  /* 0x00000000000a79c3 */ /* 0x000e620000008800 */
[----:B------:R-:W-:Y:S01]  /*b310*/  UIMAD.WIDE.U32 UR6, UR6, UR7, URZ ;  /* 0x00000007060672a5 */ /* 0x000fe2000f8e003f */
[----:B------:R-:W-:Y:S01]  /*b320*/  IMAD.MOV.U32 R9, RZ, RZ, 0x1 ;  /* 0x00000001ff097424 */ /* 0x000fe200078e00ff */
[----:B------:R-:W-:Y:S01]  /*b330*/  USHF.L.U32 UR18, UR9, UR5, URZ ;  /* 0x0000000509127299 */ /* 0x000fe2000800063f */
[----:B------:R-:W-:Y:S01]  /*b340*/  LOP3.LUT R8, R19, 0x2, RZ, 0xfc, !PT ;  /* 0x0000000213087812 */ /* 0x000fe200078efcff */
[----:B------:R-:W-:Y:S01]  /*b350*/  ULDC UR4, c[0x0][0x600] ;  /* 0x0001800000047ab9 */ /* 0x000fe20000000800 */
[----:B------:R-:W-:Y:S01]  /*b360*/  ULDC UR5, c[0x0][0x14] ;  /* 0x0000050000057ab9 */ /* 0x000fe20000000800 */
[----:B------:R-:W-:-:S02]  /*b370*/  UIADD3 UR4, UR4, -0x1, URZ ;  /* 0xffffffff04047890 */ /* 0x000fc4000fffe03f */
[----:B------:R-:W-:Y:S02]  /*b380*/  UIMAD.WIDE.U32 UR20, UR6, UR5, URZ ;  /* 0x00000005061472a5 */ /* 0x000fe4000f8e003f */
[----:B------:R-:W-:Y:S02]  /*b390*/  UIMAD UR13, UR7, UR5, URZ ;  /* 0x00000005070d72a4 */ /* 0x000fe4000f8e023f */
[----:B------:R-:W-:Y:S02]  /*b3a0*/  ULOP3.LUT UR17, URZ, UR8, URZ, 0x33, !UPT ;  /* 0x000000083f117292 */ /* 0x000fe4000f8e333f */
[----:B------:R-:W-:Y:S01]  /*b3b0*/  UIADD3 UR13, UR21, UR13, URZ ;  /* 0x0000000d150d7290 */ /* 0x000fe2000fffe03f */
[----:B0-----:R-:W-:Y:S01]  /*b3c0*/  VIADD R0, R0, 0x1f ;  /* 0x0000001f00007836 */ /* 0x001fe20000000000 */
[----:B------:R-:W-:-:S04]  /*b3d0*/  ULDC.64 UR22, c[0x0][0x198] ;  /* 0x0000660000167ab9 */ /* 0x000fc80000000a00 */
[----:B------:R-:W-:Y:S01]  /*b3e0*/  SHF.R.S32.HI R3, RZ, 0x1f, R0 ;  /* 0x0000001fff037819 */ /* 0x000fe20000011400 */
[----:B-1----:R-:W-:-:S03]  /*b3f0*/  IMAD.U32 R11, RZ, RZ, UR10 ;  /* 0x0000000aff0b7e24 */ /* 0x002fc6000f8e00ff */
[----:B------:R-:W-:Y:S01]  /*b400*/  LEA.HI R3, R3, R0, RZ, 0x5 ;  /* 0x0000000003037211 */ /* 0x000fe200078f28ff */
[----:B------:R-:W-:-:S03]  /*b410*/  IMAD.MOV.U32 R0, RZ, RZ, 0x1 ;  /* 0x00000001ff007424 */ /* 0x000fc600078e00ff */
[----:B------:R-:W-:Y:S02]  /*b420*/  SHF.R.S32.HI R10, RZ, 0x5, R3 ;  /* 0x00000005ff0a7819 */ /* 0x000fe40000011403 */
[----:B------:R-:W-:-:S03]  /*b430*/  MOV R3, RZ ;  /* 0x000000ff00037202 */ /* 0x000fc60000000f00 */
[----:B------:R-:W-:-:S07]  /*b440*/  VIADD R12, R10, 0x1 ;  /* 0x000000010a0c7836 */ /* 0x000fce0000000000 */
.L_x_306:
[----:B------:R-:W-:-:S03]  /*b450*/  UMOV UR5, 0xffffffff ;  /* 0xffffffff00057882 */ /* 0x000fc60000000000 */
[----:B------:R-:W-:Y:S05]  /*b460*/  BRA.DIV UR5, `(.L_x_296) ;  /* 0x0000001205587947 */ /* 0x000fea000b800000 */
[----:B------:R-:W-:-:S13]  /*b470*/  ELECT P6, URZ, PT ;  /* 0x00000000003f782f */ /* 0x000fda00038c0000 */
.L_x_322:
[----:B------:R-:W0:Y:S01]  /*b480*/  LDC R4, c[0x0][0x28c] ;  /* 0x0000a300ff047b82 */ /* 0x000e220000000800 */
[----:B------:R-:W-:Y:S01]  /*b490*/  BSSY B1, `(.L_x_297) ;  /* 0x0000039000017945 */ /* 0x000fe20003800000 */
[----:B0-----:R-:W-:-:S13]  /*b4a0*/  ISETP.LT.OR P6, PT, R4, 0x1, !P6 ;  /* 0x000000010400780c */ /* 0x001fda00077c1670 */
[----:B------:R-:W-:Y:S05]  /*b4b0*/  @P6 BRA `(.L_x_298) ;  /* 0x0000000000d86947 */ /* 0x000fea0003800000 */
[----:B------:R-:W-:Y:S02]  /*b4c0*/  IMAD R20, R20, 0x2, R11 ;  /* 0x0000000214147824 */ /* 0x000fe400078e020b */
[----:B------:R-:W-:Y:S02]  /*b4d0*/  IMAD.SHL.U32 R15, R13, 0x80, RZ ;  /* 0x000000800d0f7824 */ /* 0x000fe400078e00ff */
[----:B------:R-:W-:Y:S02]  /*b4e0*/  IMAD.MOV.U32 R21, RZ, RZ, RZ ;  /* 0x000000ffff157224 */ /* 0x000fe400078e00ff */
[----:B------:R-:W-:Y:S02]  /*b4f0*/  IMAD.MOV.U32 R4, RZ, RZ, R12 ;  /* 0x000000ffff047224 */ /* 0x000fe400078e000c */
[----:B------:R-:W-:Y:S02]  /*b500*/  IMAD.MOV.U32 R5, RZ, RZ, R0 ;  /* 0x000000ffff057224 */ /* 0x000fe400078e0000 */
[----:B------:R-:W-:-:S02]  /*b510*/  IMAD.MOV.U32 R7, RZ, RZ, R3 ;  /* 0x000000ffff077224 */ /* 0x000fc400078e0003 */
[----:B------:R-:W-:-:S07]  /*b520*/  IMAD.SHL.U32 R20, R20, 0x80, RZ ;  /* 0x0000008014147824 */ /* 0x000fce00078e00ff */
.L_x_301:
[----:B------:R-:W0:Y:S01]  /*b530*/  S2UR UR5, SR_CgaCtaId ;  /* 0x00000000000579c3 */ /* 0x000e220000008800 */
[----:B------:R-:W-:Y:S02]  /*b540*/  MOV R14, 0x400 ;  /* 0x00000400000e7802 */ /* 0x000fe40000000f00 */
[----:B------:R-:W-:Y:S02]  /*b550*/  SHF.L.U32 R13, R5, 0x1f, RZ ;  /* 0x0000001f050d7819 */ /* 0x000fe400000006ff */
[----:B------:R-:W-:Y:S02]  /*b560*/  LOP3.LUT P1, RZ, R18, 0x7f, RZ, 0xc0, !PT ;  /* 0x0000007f12ff7812 */ /* 0x000fe4000782c0ff */
[----:B0-----:R-:W-:-:S04]  /*b570*/  MOV R11, UR5 ;  /* 0x00000005000b7c02 */ /* 0x001fc80008000f00 */
[----:B------:R-:W-:-:S07]  /*b580*/  LEA R24, R11, R14, 0x18 ;  /* 0x0000000e0b187211 */ /* 0x000fce00078ec0ff */
[----:B------:R-:W0:Y:S01]  /*b590*/  @!P1 LDC R14, c[0x0][0x500] ;  /* 0x00014000ff0e9b82 */ /* 0x000e220000000800 */
[----:B------:R-:W-:-:S04]  /*b5a0*/  IMAD R22, R7, 0x8, R24 ;  /* 0x0000000807167824 */ /* 0x000fc800078e0218 */
[----:B------:R-:W1:Y:S02]  /*b5b0*/  SYNCS.PHASECHK.TRANS64.TRYWAIT P0, [R22+URZ+0x48], R13 ;  /* 0x0000480d160075a7 */ /* 0x000e64000800017f */
[----:B-1----:R-:W-:Y:S05]  /*b5c0*/  @!P0 BRA `(.L_x_299) ;  /* 0x0000001000208947 */ /* 0x002fea0003800000 */
.L_x_323:
[----:B-1----:R-:W-:Y:S01]  /*b5d0*/  PRMT R13, R8, 0x9910, RZ ;  /* 0x00009910080d7816 */ /* 0x002fe200000000ff */
[----:B0-----:R0:W-:Y:S03]  /*b5e0*/  @!P1 SYNCS.ARRIVE.TRANS64 RZ, [R22+URZ], R14 ;  /* 0x0000000e16ff99a7 */ /* 0x0011e6000800003f */
[----:B------:R-:W-:-:S13]  /*b5f0*/  ISETP.NE.AND P0, PT, R13, 0x2, PT ;  /* 0x000000020d00780c */ /* 0x000fda0003f05270 */
[----:B0-----:R-:W-:Y:S05]  /*b600*/  @P0 BRA `(.L_x_300) ;  /* 0x0000000000040947 */ /* 0x001fea0003800000 */
[----:B------:R-:W-:Y:S01]  /*b610*/  BPT.TRAP 0x1 ;  /* 0x000000040000795c */ /* 0x000fe20000300000 */
.L_x_300:
[----:B------:R-:W-:Y:S01]  /*b620*/  IMAD.SHL.U32 R14, R7, 0x2000, RZ ;  /* 0x00002000070e7824 */ /* 0x000fe200078e00ff */
[----:B------:R-:W-:Y:S01]  /*b630*/  R2UR UR9, R22 ;  /* 0x00000000160972ca */ /* 0x000fe200000e0000 */
[----:B------:R-:W-:Y:S01]  /*b640*/  VIADD R4, R4, 0xffffffff ;  /* 0xffffffff04047836 */ /* 0x000fe20000000000 */
[----:B------:R-:W-:Y:S01]  /*b650*/  R2UR UR11, R20 ;  /* 0x00000000140b72ca */ /* 0x000fe200000e0000 */
[--C-:B------:R-:W-:Y:S01]  /*b660*/  IMAD R13, R11, 0x1000, R14.reuse ;  /* 0x000010000b0d7824 */ /* 0x100fe200078e020e */
[----:B------:R-:W-:Y:S01]  /*b670*/  IADD3 R14, R24, 0x24180, R14 ;  /* 0x00024180180e7810 */ /* 0x000fe20007ffe00e */
[----:B------:R-:W-:Y:S01]  /*b680*/  UIADD3 UR6, UP0, UR22, 0xf0, URZ ;  /* 0x000000f016067890 */ /* 0x000fe2000ff1e03f */
[----:B------:R-:W-:Y:S01]  /*b690*/  R2UR UR10, R21 ;  /* 0x00000000150a72ca */ /* 0x000fe200000e0000 */
[----:B------:R-:W-:Y:S01]  /*b6a0*/  IMAD R13, R13, 0x2, R24 ;  /* 0x000000020d0d7824 */ /* 0x000fe200078e0218 */
[----:B------:R-:W-:Y:S01]  /*b6b0*/  R2UR UR12, R6 ;  /* 0x00000000060c72ca */ /* 0x000fe200000e0000 */
[----:B------:R-:W-:Y:S01]  /*b6c0*/  UIADD3 UR24, UP1, UR22, 0x1f0, URZ ;  /* 0x000001f016187890 */ /* 0x000fe2000ff3e03f */
[----:B------:R-:W-:Y:S01]  /*b6d0*/  R2UR UR16, R14 ;  /* 0x000000000e1072ca */ /* 0x000fe200000e0000 */
[----:B------:R-:W-:Y:S01]  /*b6e0*/  UIADD3.X UR7, URZ, UR23, URZ, UP0, !UPT ;  /* 0x000000173f077290 */ /* 0x000fe200087fe43f */
[----:B------:R-:W-:Y:S01]  /*b6f0*/  R2UR UR5, R13 ;  /* 0x000000000d0572ca */ /* 0x000fe200000e0000 */
[----:B------:R-:W-:Y:S01]  /*b700*/  VIADD R7, R7, 0x1 ;  /* 0x0000000107077836 */ /* 0x000fe20000000000 */
[----:B------:R-:W-:Y:S01]  /*b710*/  R2UR UR19, R15 ;  /* 0x000000000f1372ca */ /* 0x000fe200000e0000 */
[----:B------:R-:W-:Y:S01]  /*b720*/  UIADD3.X UR25, URZ, UR23, URZ, UP1, !UPT ;  /* 0x000000173f197290 */ /* 0x000fe20008ffe43f */
[----:B------:R-:W-:Y:S01]  /*b730*/  ISETP.GT.AND P1, PT, R4, 0x1, PT ;  /* 0x000000010400780c */ /* 0x000fe20003f24270 */
[----:B------:R-:W-:Y:S01]  /*b740*/  UMOV UR14, 0x0 ;  /* 0x00000000000e7882 */ /* 0x000fe20000000000 */
[----:B------:R-:W-:Y:S01]  /*b750*/  UMOV UR15, 0x10000000 ;  /* 0x10000000000f7882 */ /* 0x000fe20000000000 */
[----:B------:R-:W-:Y:S01]  /*b760*/  ISETP.NE.AND P0, PT, R7, 0x9, PT ;  /* 0x000000090700780c */ /* 0x000fe20003f05270 */
[----:B------:R-:W-:-:S03]  /*b770*/  VIADD R21, R21, 0x20 ;  /* 0x0000002015157836 */ /* 0x000fc60000000000 */
[----:B------:R-:W-:Y:S02]  /*b780*/  SEL R14, RZ, 0x1, P0 ;  /* 0x00000001ff0e7807 */ /* 0x000fe40000000000 */
[----:B------:R-:W-:Y:S01]  /*b790*/  UIADD3 UR8, UR5, 0x180, URZ ;  /* 0x0000018005087890 */ /* 0x000fe2000fffe03f */
[----:B------:R-:W-:Y:S02]  /*b7a0*/  SEL R7, R7, RZ, P0 ;  /* 0x000000ff07077207 */ /* 0x000fe40000000000 */
[----:B------:R-:W-:Y:S01]  /*b7b0*/  UMOV UR5, 0x30000 ;  /* 0x0003000000057882 */ /* 0x000fe20000000000 */
[----:B------:R-:W-:-:S05]  /*b7c0*/  LOP3.LUT R5, R5, R14, RZ, 0x3c, !PT ;  /* 0x0000000e05057212 */ /* 0x000fca00078e3cff */
[----:B------:R0:W-:Y:S02]  /*b7d0*/  UTMALDG.3D.MULTICAST [UR8], [UR6], UR5, desc[UR14] ;  /* 0x00000e08060073b4 */ /* 0x0001e40008011805 */
[----:B0-----:R-:W-:Y:S01]  /*b7e0*/  UMOV UR8, UR16 ;  /* 0x0000001000087c82 */ /* 0x001fe20008000000 */
[----:B------:R-:W-:Y:S02]  /*b7f0*/  UMOV UR11, UR19 ;  /* 0x00000013000b7c82 */ /* 0x000fe40008000000 */
[----:B------:R0:W-:Y:S02]  /*b800*/  UTMALDG.3D [UR8], [UR24], desc[UR14] ;  /* 0x00000e08180075b4 */ /* 0x0001e40008011000 */
[----:B0-----:R-:W-:Y:S05]  /*b810*/  @P1 BRA `(.L_x_301) ;  /* 0xfffffffc00441947 */ /* 0x001fea000383ffff */
.L_x_298:
[----:B------:R-:W-:Y:S05]  /*b820*/  BSYNC B1 ;  /* 0x0000000000017941 */ /* 0x000fea0003800000 */
.L_x_297:
[----:B------:R-:W-:Y:S01]  /*b830*/  LOP3.LUT P1, RZ, R9, 0xff, RZ, 0xc0, !PT ;  /* 0x000000ff09ff7812 */ /* 0x000fe2000782c0ff */
[C---:B------:R-:W-:Y:S01]  /*b840*/  IMAD.IADD R6, R10.reuse, 0x1, R3 ;  /* 0x000000010a067824 */ /* 0x040fe200078e0203 */
[----:B------:R-:W-:Y:S01]  /*b850*/  ULDC.64 UR6, c[0x0][0x650] ;  /* 0x0001940000067ab9 */ /* 0x000fe20000000a00 */
[----:B------:R-:W-:Y:S01]  /*b860*/  ISETP.GE.U32.AND P2, PT, R10, 0x9, PT ;  /* 0x000000090a00780c */ /* 0x000fe20003f46070 */
[----:B------:R-:W-:Y:S01]  /*b870*/  BSSY B1, `(.L_x_302) ;  /* 0x000006b000017945 */ /* 0x000fe20003800000 */
[----:B------:R-:W-:Y:S01]  /*b880*/  IMAD.MOV.U32 R20, RZ, RZ, -0x1 ;  /* 0xffffffffff147424 */ /* 0x000fe200078e00ff */
[----:B------:R-:W-:Y:S02]  /*b890*/  ISETP.GT.U32.AND P0, PT, R6, 0x8, PT ;  /* 0x000000080600780c */ /* 0x000fe40003f04070 */
[----:B------:R-:W-:Y:S02]  /*b8a0*/  MOV R13, 0xffffffff ;  /* 0xffffffff000d7802 */ /* 0x000fe40000000f00 */
[----:B------:R-:W-:-:S02]  /*b8b0*/  ISETP.LT.U32.AND P0, PT, R10, 0x9, P0 ;  /* 0x000000090a00780c */ /* 0x000fc40000701070 */
[----:B------:R-:W-:Y:S01]  /*b8c0*/  PRMT R9, RZ, 0x7610, R9 ;  /* 0x00007610ff097816 */ /* 0x000fe20000000009 */
[----:B------:R-:W0:Y:S01]  /*b8d0*/  @P1 S2R R11, SR_CgaCtaId ;  /* 0x00000000000b1919 */ /* 0x000e220000008800 */
[----:B------:R-:W-:-:S04]  /*b8e0*/  @P1 MOV R4, 0x400 ;  /* 0x0000040000041802 */ /* 0x000fc80000000f00 */
[----:B0-----:R-:W-:Y:S01]  /*b8f0*/  @P1 LEA R3, R11, R4, 0x18 ;  /* 0x000000040b031211 */ /* 0x001fe200078ec0ff */
[----:B------:R-:W-:-:S03]  /*b900*/  IMAD.WIDE.U32 R4, R6, 0x38e38e39, RZ ;  /* 0x38e38e3906047825 */ /* 0x000fc600078e00ff */
[----:B------:R0:W-:Y:S01]  /*b910*/  @P1 SYNCS.ARRIVE.TRANS64.A1T0 RZ, [R3+URZ+0xa8], RZ ;  /* 0x0000a8ff03ff19a7 */ /* 0x0001e2000810003f */
[----:B------:R-:W-:Y:S02]  /*b920*/  IADD3 R16, P1, R16, UR20, RZ ;  /* 0x0000001410107c10 */ /* 0x000fe4000ff3e0ff */
[----:B------:R-:W-:Y:S02]  /*b930*/  SHF.R.U32.HI R5, RZ, 0x1, R5 ;  /* 0x00000001ff057819 */ /* 0x000fe40000011605 */
[----:B------:R-:W-:Y:S02]  /*b940*/  IADD3.X R17, R17, UR13, RZ, P1, !PT ;  /* 0x0000000d11117c10 */ /* 0x000fe40008ffe4ff */
[----:B------:R-:W-:Y:S02]  /*b950*/  PRMT R4, RZ, 0x7610, R4 ;  /* 0x00007610ff047816 */ /* 0x000fe40000000004 */
[----:B0-----:R-:W-:Y:S02]  /*b960*/  SEL R3, RZ, 0x1, !P0 ;  /* 0x00000001ff037807 */ /* 0x001fe40004000000 */
[----:B------:R-:W-:-:S02]  /*b970*/  ISETP.GE.U32.AND P0, PT, R16, UR6, PT ;  /* 0x0000000610007c0c */ /* 0x000fc4000bf06070 */
[----:B------:R-:W-:Y:S01]  /*b980*/  LOP3.LUT R0, R0, R3, RZ, 0x3c, !PT ;  /* 0x0000000300007212 */ /* 0x000fe200078e3cff */
[----:B------:R-:W-:Y:S01]  /*b990*/  IMAD R3, R5, -0x9, R6 ;  /* 0xfffffff705037824 */ /* 0x000fe200078e0206 */
[----:B------:R-:W-:Y:S01]  /*b9a0*/  ISETP.GE.U32.AND.EX P0, PT, R17, UR7, PT, P0 ;  /* 0x0000000711007c0c */ /* 0x000fe2000bf06100 */
[----:B------:R-:W-:Y:S01]  /*b9b0*/  IMAD.MOV.U32 R6, RZ, RZ, -0x1 ;  /* 0xffffffffff067424 */ /* 0x000fe200078e00ff */
[----:B------:R-:W-:-:S11]  /*b9c0*/  @P2 LOP3.LUT R0, R0, 0x1, R5, 0x78, !PT ;  /* 0x0000000100002812 */ /* 0x000fd600078e7805 */
[----:B------:R-:W-:Y:S05]  /*b9d0*/  @P0 BRA `(.L_x_303) ;  /* 0x0000000400500947 */ /* 0x000fea0003800000 */
[----:B------:R-:W0:Y:S01]  /*b9e0*/  S2R R15, SR_CTAID.X ;  /* 0x00000000000f7919 */ /* 0x000e220000002500 */
[----:B------:R-:W-:Y:S01]  /*b9f0*/  ULDC.64 UR6, c[0x0][0x628] ;  /* 0x00018a0000067ab9 */ /* 0x000fe20000000a00 */
[----:B------:R-:W1:Y:S01]  /*ba00*/  LDC R20, c[0x0][0x144] ;  /* 0x00005100ff147b82 */ /* 0x000e620000000800 */
[----:B------:R-:W-:Y:S01]  /*ba10*/  ISETP.NE.U32.AND P0, PT, RZ, UR6, PT ;  /* 0x00000006ff007c0c */ /* 0x000fe2000bf05070 */
[----:B------:R-:W2:Y:S01]  /*ba20*/  S2R R13, SR_CTAID.Y ;  /* 0x00000000000d7919 */ /* 0x000ea20000002600 */
[----:B------:R-:W-:Y:S01]  /*ba30*/  ULDC UR8, c[0x0][0x630] ;  /* 0x00018c0000087ab9 */ /* 0x000fe20000000800 */
[----:B------:R-:W-:Y:S01]  /*ba40*/  ULDC UR9, c[0x0][0x150] ;  /* 0x0000540000097ab9 */ /* 0x000fe20000000800 */
[----:B------:R-:W-:Y:S01]  /*ba50*/  ISETP.NE.AND.EX P0, PT, RZ, UR7, PT, P0 ;  /* 0x00000007ff007c0c */ /* 0x000fe2000bf05300 */
[----:B------:R-:W-:Y:S02]  /*ba60*/  IMAD.MOV.U32 R4, RZ, RZ, R16 ;  /* 0x000000ffff047224 */ /* 0x000fe400078e0010 */
[----:B------:R-:W-:Y:S01]  /*ba70*/  IMAD.MOV.U32 R5, RZ, RZ, R17 ;  /* 0x000000ffff057224 */ /* 0x000fe200078e0011 */
[----:B0-----:R-:W-:-:S09]  /*ba80*/  I2FP.F32.U32 R22, R15 ;  /* 0x0000000f00167245 */ /* 0x001fd20000201000 */
[----:B------:R-:W-:Y:S05]  /*ba90*/  @!P0 BRA `(.L_x_304) ;  /* 0x0000000000288947 */ /* 0x000fea0003800000 */
[----:B------:R-:W-:Y:S02]  /*baa0*/  ULDC UR5, c[0x0][0x634] ;  /* 0x00018d0000057ab9 */ /* 0x000fe40000000800 */
[----:B------:R-:W-:-:S05]  /*bab0*/  IADD3 R5, P0, R16, UR5, RZ ;  /* 0x0000000510057c10 */ /* 0x000fca000ff1e0ff */
[----:B------:R-:W-:-:S04]  /*bac0*/  IMAD.X R21, RZ, RZ, R17, P0 ;  /* 0x000000ffff157224 */ /* 0x000fc800000e0611 */
[----:B------:R-:W-:-:S04]  /*bad0*/  IMAD.WIDE.U32 R6, R21, UR6, RZ ;  /* 0x0000000615067c25 */ /* 0x000fc8000f8e00ff */
[----:B------:R-:W-:-:S04]  /*bae0*/  IMAD.WIDE.U32 R6, P0, R5, UR7, R6 ;  /* 0x0000000705067c25 */ /* 0x000fc8000f800006 */
[----:B------:R-:W-:-:S04]  /*baf0*/  IMAD.WIDE.U32 R4, R5, UR6, RZ ;  /* 0x0000000605047c25 */ /* 0x000fc8000f8e00ff */
[----:B------:R-:W-:Y:S01]  /*bb00*/  IMAD.MOV.U32 R4, RZ, RZ, R7 ;  /* 0x000000ffff047224 */ /* 0x000fe200078e0007 */
[----:B------:R-:W-:Y:S01]  /*bb10*/  IADD3 RZ, P1, R5, R6, RZ ;  /* 0x0000000605ff7210 */ /* 0x000fe20007f3e0ff */
[----:B------:R-:W-:-:S04]  /*bb20*/  IMAD.X R5, RZ, RZ, RZ, P0 ;  /* 0x000000ffff057224 */ /* 0x000fc800000e06ff */
[----:B------:R-:W-:-:S08]  /*bb30*/  IMAD.WIDE.U32.X R4, R21, UR7, R4, P1 ;  /* 0x0000000715047c25 */ /* 0x000fd000088e0404 */
.L_x_304:
[----:B------:R-:W-:Y:S01]  /*bb40*/  FMUL R22, R22, UR9 ;  /* 0x0000000916167c20 */ /* 0x000fe20008400000 */
[--C-:B------:R-:W-:Y:S01]  /*bb50*/  SHF.R.U64 R14, R4, UR8, R5.reuse ;  /* 0x00000008040e7c19 */ /* 0x100fe20008001205 */
[----:B------:R-:W-:Y:S01]  /*bb60*/  ULDC.64 UR6, c[0x0][0x620] ;  /* 0x0001880000067ab9 */ /* 0x000fe20000000a00 */
[----:B------:R-:W-:Y:S01]  /*bb70*/  SHF.R.U32.HI R4, RZ, UR8, R5 ;  /* 0x00000008ff047c19 */ /* 0x000fe20008011605 */
[----:B------:R-:W-:Y:S01]  /*bb80*/  ULDC.64 UR8, c[0x0][0x640] ;  /* 0x0001900000087ab9 */ /* 0x000fe20000000a00 */
[----:B------:R-:W-:Y:S01]  /*bb90*/  IADD3 R5, P0, RZ, -R14, RZ ;  /* 0x8000000eff057210 */ /* 0x000fe20007f1e0ff */
[----:B------:R-:W0:Y:S01]  /*bba0*/  F2I.U32.TRUNC.NTZ R22, R22 ;  /* 0x0000001600167305 */ /* 0x000e22000020f000 */
[----:B------:R-:W-:-:S03]  /*bbb0*/  ULDC UR5, c[0x0][0x618] ;  /* 0x0001860000057ab9 */ /* 0x000fc60000000800 */
[----:B------:R-:W-:Y:S01]  /*bbc0*/  IMAD.X R4, RZ, RZ, ~R4, P0 ;  /* 0x000000ffff047224 */ /* 0x000fe200000e0e04 */
[----:B------:R-:W-:-:S03]  /*bbd0*/  ISETP.NE.U32.AND P0, PT, RZ, UR8, PT ;  /* 0x00000008ff007c0c */ /* 0x000fc6000bf05070 */
[----:B------:R-:W-:Y:S01]  /*bbe0*/  IMAD R4, R4, UR6, RZ ;  /* 0x0000000604047c24 */ /* 0x000fe2000f8e02ff */
[----:B------:R-:W-:-:S03]  /*bbf0*/  ISETP.NE.AND.EX P0, PT, RZ, UR9, PT, P0 ;  /* 0x00000009ff007c0c */ /* 0x000fc6000bf05300 */
[C---:B------:R-:W-:Y:S02]  /*bc00*/  IMAD R7, R5.reuse, UR7, R4 ;  /* 0x0000000705077c24 */ /* 0x040fe4000f8e0204 */
[----:B------:R-:W-:Y:S01]  /*bc10*/  IMAD.WIDE.U32 R4, R5, UR6, R16 ;  /* 0x0000000605047c25 */ /* 0x000fe2000f8e0010 */
[----:B------:R-:W-:-:S03]  /*bc20*/  ULDC UR6, c[0x0][0x154] ;  /* 0x0000550000067ab9 */ /* 0x000fc60000000800 */
[----:B0-----:R-:W-:Y:S02]  /*bc30*/  IMAD.MOV R6, RZ, RZ, -R22 ;  /* 0x000000ffff067224 */ /* 0x001fe400078e0a16 */
[----:B------:R-:W-:Y:S02]  /*bc40*/  IMAD.IADD R5, R5, 0x1, R7 ;  /* 0x0000000105057824 */ /* 0x000fe400078e0207 */
[----:B-1----:R-:W-:Y:S01]  /*bc50*/  IMAD R15, R20, R6, R15 ;  /* 0x00000006140f7224 */ /* 0x002fe200078e020f */
[----:B--2---:R-:W-:Y:S01]  /*bc60*/  I2FP.F32.U32 R6, R13 ;  /* 0x0000000d00067245 */ /* 0x004fe20000201000 */
[----:B------:R-:W0:Y:S01]  /*bc70*/  LDC R20, c[0x0][0x148] ;  /* 0x00005200ff147b82 */ /* 0x000e220000000800 */
[--C-:B------:R-:W-:Y:S02]  /*bc80*/  SHF.R.U64 R21, R4, UR5, R5.reuse ;  /* 0x0000000504157c19 */ /* 0x100fe40008001205 */
[----:B------:R-:W-:Y:S01]  /*bc90*/  SHF.R.U32.HI R4, RZ, UR5, R5 ;  /* 0x00000005ff047c19 */ /* 0x000fe20008011605 */
[----:B------:R-:W-:Y:S01]  /*bca0*/  FMUL R6, R6, UR6 ;  /* 0x0000000606067c20 */ /* 0x000fe20008400000 */
[----:B------:R-:W-:-:S02]  /*bcb0*/  ULDC UR5, c[0x0][0x608] ;  /* 0x0001820000057ab9 */ /* 0x000fc40000000800 */
[--C-:B------:R-:W-:Y:S01]  /*bcc0*/  SHF.R.U64 R23, R21, UR5, R4.reuse ;  /* 0x0000000515177c19 */ /* 0x100fe20008001204 */
[----:B------:R1:W2:Y:S01]  /*bcd0*/  F2I.U32.TRUNC.NTZ R24, R6 ;  /* 0x0000000600187305 */ /* 0x0002a2000020f000 */
[----:B------:R-:W-:Y:S01]  /*bce0*/  SHF.R.U32.HI R4, RZ, UR5, R4 ;  /* 0x00000005ff047c19 */ /* 0x000fe20008011604 */
[----:B------:R-:W-:-:S03]  /*bcf0*/  ULDC UR5, c[0x0][0x658] ;  /* 0x0001960000057ab9 */ /* 0x000fc60000000800 */
[--C-:B------:R-:W-:Y:S02]  /*bd00*/  SHF.R.U32.HI R25, RZ, UR5, R4.reuse ;  /* 0x00000005ff197c19 */ /* 0x100fe40008011604 */
[----:B------:R-:W-:-:S03]  /*bd10*/  SHF.R.U64 R22, R23, UR5, R4 ;  /* 0x0000000517167c19 */ /* 0x000fc60008001204 */
[----:B------:R-:W-:Y:S01]  /*bd20*/  IMAD.MOV.U32 R5, RZ, RZ, R25 ;  /* 0x000000ffff057224 */ /* 0x000fe200078e0019 */
[----:B------:R-:W-:Y:S01]  /*bd30*/  MOV R4, R22 ;  /* 0x0000001600047202 */ /* 0x000fe20000000f00 */
[----:B-1----:R-:W-:Y:S06]  /*bd40*/  @!P0 BRA `(.L_x_305) ;  /* 0x0000000000288947 */ /* 0x002fec0003800000 */
        /* <DEDUP_REMOVED lines=10> */
.L_x_305:
[----:B------:R-:W-:Y:S01]  /*bdf0*/  ISETP.NE.AND P0, PT, R2, 0x1, PT ;  /* 0x000000010200780c */ /* 0x000fe20003f05270 */
[----:B------:R-:W-:Y:S01]  /*be00*/  ULDC UR5, c[0x0][0x648] ;  /* 0x0001920000057ab9 */ /* 0x000fe20000000800 */
[----:B------:R-:W-:Y:S01]  /*be10*/  LOP3.LUT R23, R23, UR17, RZ, 0xc0, !PT ;  /* 0x0000001117177c12 */ /* 0x000fe2000f8ec0ff */
[----:B--2---:R-:W-:Y:S01]  /*be20*/  IMAD.MOV R24, RZ, RZ, -R24 ;  /* 0x000000ffff187224 */ /* 0x004fe200078e0a18 */
[----:B------:R-:W-:Y:S01]  /*be30*/  SHF.R.U64 R4, R4, UR5, R5 ;  /* 0x0000000504047c19 */ /* 0x000fe20008001205 */
[----:B------:R-:W-:Y:S01]  /*be40*/  ULDC UR5, c[0x0][0x638] ;  /* 0x00018e0000057ab9 */ /* 0x000fe20000000800 */
[----:B------:R-:W-:Y:S01]  /*be50*/  LOP3.LUT R21, R21, UR4, RZ, 0xc0, !PT ;  /* 0x0000000415157c12 */ /* 0x000fe2000f8ec0ff */
[----:B------:R-:W-:Y:S01]  /*be60*/  ULDC UR6, c[0x0][0x610] ;  /* 0x0001840000067ab9 */ /* 0x000fe20000000800 */
[----:B------:R-:W-:Y:S02]  /*be70*/  IMAD.MOV.U32 R6, RZ, RZ, R14 ;  /* 0x000000ffff067224 */ /* 0x000fe400078e000e */
[----:B------:R-:W-:-:S02]  /*be80*/  IMAD.MOV R5, RZ, RZ, -R4 ;  /* 0x000000ffff057224 */ /* 0x000fc400078e0a04 */
[----:B------:R-:W-:Y:S02]  /*be90*/  IMAD R4, R4, UR18, R23 ;  /* 0x0000001204047c24 */ /* 0x000fe4000f8e0217 */
[----:B0-----:R-:W-:Y:S02]  /*bea0*/  @P0 IMAD R15, R20, R24, R13 ;  /* 0x00000018140f0224 */ /* 0x001fe400078e020d */
[----:B------:R-:W-:Y:S01]  /*beb0*/  IMAD R22, R5, UR5, R22 ;  /* 0x0000000505167c24 */ /* 0x000fe2000f8e0216 */
[----:B------:R-:W-:Y:S01]  /*bec0*/  ULDC UR5, c[0x0][0x600] ;  /* 0x0001800000057ab9 */ /* 0x000fe20000000800 */
[----:B------:R-:W-:Y:S02]  /*bed0*/  IMAD R15, R4, UR6, R15 ;  /* 0x00000006040f7c24 */ /* 0x000fe4000f8e020f */
[----:B------:R-:W-:Y:S02]  /*bee0*/  IMAD R22, R22, UR5, R21 ;  /* 0x0000000516167c24 */ /* 0x000fe4000f8e0215 */
[----:B------:R-:W-:-:S03]  /*bef0*/  IMAD.MOV.U32 R4, RZ, RZ, 0x1 ;  /* 0x00000001ff047424 */ /* 0x000fc600078e00ff */
[----:B------:R-:W-:Y:S02]  /*bf00*/  SEL R13, R22, R15, !P0 ;  /* 0x0000000f160d7207 */ /* 0x000fe40004000000 */
[----:B------:R-:W-:-:S07]  /*bf10*/  SEL R20, R15, R22, !P0 ;  /* 0x000000160f147207 */ /* 0x000fce0004000000 */
.L_x_303:
[----:B------:R-:W-:Y:S05]  /*bf20*/  BSYNC B1 ;  /* 0x0000000000017941 */ /* 0x000fea0003800000 */
.L_x_302:
[----:B------:R-:W-:-:S13]  /*bf30*/  LOP3.LUT P0, RZ, R4, 0xff, RZ, 0xc0, !PT ;  /* 0x000000ff04ff7812 */ /* 0x000fda000780c0ff */
[----:B------:R-:W-:Y:S05]  /*bf40*/  @P0 BRA `(.L_x_306) ;  /* 0xfffffff400400947 */ /* 0x000fea000383ffff */
[----:B------:R-:W-:Y:S05]  /*bf50*/  BSYNC B0 ;  /* 0x0000000000007941 */ /* 0x000fea0003800000 */
.L_x_295:
[----:B------:R-:W-:-:S03]  /*bf60*/  UMOV UR5, 0xffffffff ;  /* 0xffffffff00057882 */ /* 0x000fc60000000000 */
[----:B------:R-:W-:Y:S05]  /*bf70*/  BRA.DIV UR5, `(.L_x_307) ;  /* 0x0000000605c87947 */ /* 0x000fea000b800000 */
[----:B------:R-:W-:-:S13]  /*bf80*/  ELECT P6, URZ, PT ;  /* 0x00000000003f782f */ /* 0x000fda00038c0000 */
.L_x_326:
[----:B------:R-:W-:Y:S04]  /*bf90*/  BSSY B0, `(.L_x_308) ;  /* 0x0000058000007945 */ /* 0x000fe80003800000 */
[----:B------:R-:W-:Y:S05]  /*bfa0*/  @!P6 BRA `(.L_x_309) ;  /* 0x000000040058e947 */ /* 0x000fea0003800000 */
[----:B------:R-:W-:-:S04]  /*bfb0*/  LOP3.LUT R19, R19, 0x2, RZ, 0xfc, !PT ;  /* 0x0000000213137812 */ /* 0x000fc800078efcff */
[----:B------:R-:W-:-:S13]  /*bfc0*/  ISETP.NE.AND P0, PT, R19, 0x3, PT ;  /* 0x000000031300780c */ /* 0x000fda0003f05270 */
[----:B------:R-:W-:Y:S05]  /*bfd0*/  @!P0 BRA `(.L_x_310) ;  /* 0x0000000000048947 */ /* 0x000fea0003800000 */
[----:B------:R-:W-:Y:S01]  /*bfe0*/  BPT.TRAP 0x1 ;  /* 0x000000040000795c */ /* 0x000fe20000300000 */
.L_x_310:
[----:B------:R-:W0:Y:S01]  /*bff0*/  S2R R5, SR_CgaCtaId ;  /* 0x0000000000057919 */ /* 0x000e220000008800 */
[----:B------:R-:W-:Y:S02]  /*c000*/  MOV R2, 0x400 ;  /* 0x0000040000027802 */ /* 0x000fe40000000f00 */
[----:B------:R-:W-:Y:S02]  /*c010*/  SHF.L.U32 R4, R0, 0x1f, RZ ;  /* 0x0000001f00047819 */ /* 0x000fe400000006ff */
[----:B0-----:R-:W-:-:S05]  /*c020*/  LEA R2, R5, R2, 0x18 ;  /* 0x0000000205027211 */ /* 0x001fca00078ec0ff */
[----:B------:R-:W-:-:S05]  /*c030*/  VIADD R2, R2, 0x48 ;  /* 0x0000004802027836 */ /* 0x000fca0000000000 */
[C---:B------:R-:W-:Y:S01]  /*c040*/  LEA R7, R3.reuse, R2, 0x3 ;  /* 0x0000000203077211 */ /* 0x040fe200078e18ff */
[----:B------:R-:W-:-:S03]  /*c050*/  VIADD R3, R3, 0x1 ;  /* 0x0000000103037836 */ /* 0x000fc60000000000 */
[----:B------:R-:W0:Y:S02]  /*c060*/  SYNCS.PHASECHK.TRANS64.TRYWAIT P0, [R7+URZ], R4 ;  /* 0x00000004070075a7 */ /* 0x000e24000800017f */
[----:B------:R-:W-:-:S04]  /*c070*/  ISETP.NE.AND P1, PT, R3, 0x9, PT ;  /* 0x000000090300780c */ /* 0x000fc80003f25270 */
[----:B------:R-:W-:Y:S02]  /*c080*/  SEL R5, RZ, 0x1, P1 ;  /* 0x00000001ff057807 */ /* 0x000fe40000800000 */
[----:B------:R-:W-:Y:S02]  /*c090*/  SEL R3, R3, RZ, P1 ;  /* 0x000000ff03037207 */ /* 0x000fe40000800000 */
[----:B------:R-:W-:-:S03]  /*c0a0*/  LOP3.LUT R6, R0, R5, RZ, 0x3c, !PT ;  /* 0x0000000500067212 */ /* 0x000fc600078e3cff */
[----:B------:R-:W-:Y:S01]  /*c0b0*/  IMAD R8, R3, 0x8, R2 ;  /* 0x0000000803087824 */ /* 0x000fe200078e0202 */
[----:B------:R-:W-:Y:S01]  /*c0c0*/  SHF.L.U32 R5, R6, 0x1f, RZ ;  /* 0x0000001f06057819 */ /* 0x000fe200000006ff */
[----:B0-----:R-:W-:Y:S06]  /*c0d0*/  @!P0 BRA `(.L_x_311) ;  /* 0x0000000400908947 */ /* 0x001fec0003800000 */
.L_x_327:
[----:B------:R-:W1:Y:S01]  /*c0e0*/  SYNCS.PHASECHK.TRANS64.TRYWAIT P0, [R8+URZ], R5 ;  /* 0x00000005080075a7 */ /* 0x000e62000800017f */
[----:B------:R-:W-:-:S05]  /*c0f0*/  VIADD R0, R3, 0x1 ;  /* 0x0000000103007836 */ /* 0x000fca0000000000 */
[----:B------:R-:W-:-:S04]  /*c100*/  ISETP.NE.AND P1, PT, R0, 0x9, PT ;  /* 0x000000090000780c */ /* 0x000fc80003f25270 */
[----:B------:R-:W-:Y:S02]  /*c110*/  SEL R3, RZ, 0x1, P1 ;  /* 0x00000001ff037807 */ /* 0x000fe40000800000 */
[----:B0-----:R-:W-:Y:S02]  /*c120*/  SEL R7, R0, RZ, P1 ;  /* 0x000000ff00077207 */ /* 0x001fe40000800000 */
[----:B------:R-:W-:-:S03]  /*c130*/  LOP3.LUT R6, R6, R3, RZ, 0x3c, !PT ;  /* 0x0000000306067212 */ /* 0x000fc600078e3cff */
[----:B------:R-:W-:Y:S01]  /*c140*/  IMAD R9, R7, 0x8, R2 ;  /* 0x0000000807097824 */ /* 0x000fe200078e0202 */
[----:B------:R-:W-:Y:S01]  /*c150*/  SHF.L.U32 R4, R6, 0x1f, RZ ;  /* 0x0000001f06047819 */ /* 0x000fe200000006ff */
[----:B-1----:R-:W-:Y:S06]  /*c160*/  @!P0 BRA `(.L_x_312) ;  /* 0x0000000400808947 */ /* 0x002fec0003800000 */
.L_x_328:
[----:B------:R-:W1:Y:S01]  /*c170*/  SYNCS.PHASECHK.TRANS64.TRYWAIT P0, [R9+URZ], R4 ;  /* 0x00000004090075a7 */ /* 0x000e62000800017f */
[----:B------:R-:W-:-:S05]  /*c180*/  VIADD R0, R7, 0x1 ;  /* 0x0000000107007836 */ /* 0x000fca0000000000 */
[----:B------:R-:W-:-:S04]  /*c190*/  ISETP.NE.AND P1, PT, R0, 0x9, PT ;  /* 0x000000090000780c */ /* 0x000fc80003f25270 */
[----:B------:R-:W-:Y:S02]  /*c1a0*/  SEL R3, RZ, 0x1, P1 ;  /* 0x00000001ff037807 */ /* 0x000fe40000800000 */
[----:B------:R-:W-:Y:S02]  /*c1b0*/  SEL R7, R0, RZ, P1 ;  /* 0x000000ff00077207 */ /* 0x000fe40000800000 */
[----:B------:R-:W-:-:S03]  /*c1c0*/  LOP3.LUT R6, R6, R3, RZ, 0x3c, !PT ;  /* 0x0000000306067212 */ /* 0x000fc600078e3cff */
[----:B0-----:R-:W-:Y:S01]  /*c1d0*/  IMAD R8, R7, 0x8, R2 ;  /* 0x0000000807087824 */ /* 0x001fe200078e0202 */
[----:B------:R-:W-:Y:S01]  /*c1e0*/  SHF.L.U32 R5, R6, 0x1f, RZ ;  /* 0x0000001f06057819 */ /* 0x000fe200000006ff */
[----:B-1----:R-:W-:Y:S06]  /*c1f0*/  @!P0 BRA `(.L_x_313) ;  /* 0x0000000400708947 */ /* 0x002fec0003800000 */
.L_x_329:
        /* <DEDUP_REMOVED lines=9> */
.L_x_330:
[----:B------:R-:W1:Y:S01]  /*c290*/  SYNCS.PHASECHK.TRANS64.TRYWAIT P0, [R9+URZ], R4 ;  /* 0x00000004090075a7 */ /* 0x000e62000800017f */
[----:B------:R-:W-:-:S05]  /*c2a0*/  VIADD R0, R7, 0x1 ;  /* 0x0000000107007836 */ /* 0x000fca0000000000 */
[----:B------:R-:W-:-:S04]  /*c2b0*/  ISETP.NE.AND P1, PT, R0, 0x9, PT ;  /* 0x000000090000780c */ /* 0x000fc80003f25270 */
[----:B------:R-:W-:Y:S02]  /*c2c0*/  SEL R3, RZ, 0x1, P1 ;  /* 0x00000001ff037807 */ /* 0x000fe40000800000 */
[----:B------:R-:W-:Y:S02]  /*c2d0*/  SEL R7, R0, RZ, P1 ;  /* 0x000000ff00077207 */ /* 0x000fe40000800000 */
[----:B------:R-:W-:Y:S02]  /*c2e0*/  LOP3.LUT R6, R6, R3, RZ, 0x3c, !PT ;  /* 0x0000000306067212 */ /* 0x000fe400078e3cff */
[----:B0-----:R-:W-:Y:S02]  /*c2f0*/  LEA R8, R7, R2, 0x3 ;  /* 0x0000000207087211 */ /* 0x001fe400078e18ff */
[----:B------:R-:W-:Y:S01]  /*c300*/  SHF.L.U32 R5, R6, 0x1f, RZ ;  /* 0x0000001f06057819 */ /* 0x000fe200000006ff */
[----:B-1----:R-:W-:Y:S06]  /*c310*/  @!P0 BRA `(.L_x_315) ;  /* 0x0000000400508947 */ /* 0x002fec0003800000 */
.L_x_331:
        /* <DEDUP_REMOVED lines=9> */
.L_x_332:
[----:B------:R-:W1:Y:S01]  /*c3b0*/  SYNCS.PHASECHK.TRANS64.TRYWAIT P0, [R9+URZ], R4 ;  /* 0x00000004090075a7 */ /* 0x000e62000800017f */
[----:B------:R-:W-:-:S05]  /*c3c0*/  VIADD R0, R7, 0x1 ;  /* 0x0000000107007836 */ /* 0x000fca0000000000 */
[----:B------:R-:W-:-:S04]  /*c3d0*/  ISETP.NE.AND P1, PT, R0, 0x9, PT ;  /* 0x000000090000780c */ /* 0x000fc80003f25270 */
[----:B------:R-:W-:Y:S02]  /*c3e0*/  SEL R3, RZ, 0x1, P1 ;  /* 0x00000001ff037807 */ /* 0x000fe40000800000 */
[----:B------:R-:W-:Y:S02]  /*c3f0*/  SEL R7, R0, RZ, P1 ;  /* 0x000000ff00077207 */ /* 0x000fe40000800000 */
[----:B------:R-:W-:-:S03]  /*c400*/  LOP3.LUT R11, R6, R3, RZ, 0x3c, !PT ;  /* 0x00000003060b7212 */ /* 0x000fc600078e3cff */
[----:B------:R-:W-:Y:S01]  /*c410*/  IMAD R6, R7, 0x8, R2 ;  /* 0x0000000807067824 */ /* 0x000fe200078e0202 */
[----:B0-----:R-:W-:Y:S01]  /*c420*/  SHF.L.U32 R5, R11, 0x1f, RZ ;  /* 0x0000001f0b057819 */ /* 0x001fe200000006ff */
[----:B-1----:R-:W-:Y:S06]  /*c430*/  @!P0 BRA `(.L_x_317) ;  /* 0x0000000400308947 */ /* 0x002fec0003800000 */
.L_x_333:
[----:B------:R-:W1:Y:S01]  /*c440*/  SYNCS.PHASECHK.TRANS64.TRYWAIT P0, [R6+URZ], R5 ;  /* 0x00000005060075a7 */ /* 0x000e62000800017f */
[----:B------:R-:W-:-:S05]  /*c450*/  VIADD R0, R7, 0x1 ;  /* 0x0000000107007836 */ /* 0x000fca0000000000 */
[----:B------:R-:W-:-:S04]  /*c460*/  ISETP.NE.AND P1, PT, R0, 0x9, PT ;  /* 0x000000090000780c */ /* 0x000fc80003f25270 */
[----:B0-----:R-:W-:Y:S02]  /*c470*/  SEL R4, RZ, 0x1, P1 ;  /* 0x00000001ff047807 */ /* 0x001fe40000800000 */
[----:B------:R-:W-:Y:S02]  /*c480*/  SEL R3, R0, RZ, P1 ;  /* 0x000000ff00037207 */ /* 0x000fe40000800000 */
[----:B------:R-:W-:Y:S01]  /*c490*/  LOP3.LUT R0, R11, R4, RZ, 0x3c, !PT ;  /* 0x000000040b007212 */ /* 0x000fe200078e3cff */
[----:B-1----:R-:W-:Y:S06]  /*c4a0*/  @!P0 BRA `(.L_x_318) ;  /* 0x0000000400288947 */ /* 0x002fec0003800000 */
.L_x_334:
[----:B------:R-:W-:Y:S01]  /*c4b0*/  IMAD R3, R3, 0x8, R2 ;  /* 0x0000000803037824 */ /* 0x000fe200078e0202 */
[----:B------:R-:W-:-:S07]  /*c4c0*/  SHF.L.U32 R0, R0, 0x1f, RZ ;  /* 0x0000001f00007819 */ /* 0x000fce00000006ff */
.L_x_319:
[----:B-1----:R1:W2:Y:S02]  /*c4d0*/  SYNCS.PHASECHK.TRANS64.TRYWAIT P0, [R3+URZ], R0 ;  /* 0x00000000030075a7 */ /* 0x0022a4000800017f */
[----:B--2---:R-:W-:Y:S05]  /*c4e0*/  @!P0 NANOSLEEP.SYNCS 0x989680 ;  /* 0x009896800000895d */ /* 0x004fea0003900000 */
[----:B------:R-:W2:Y:S02]  /*c4f0*/  @!P0 SYNCS.PHASECHK.TRANS64 P0, [R3+URZ], R0 ;  /* 0x00000000030085a7 */ /* 0x000ea4000800007f */
[----:B--2---:R-:W-:Y:S05]  /*c500*/  @!P0 BRA `(.L_x_319) ;  /* 0xfffffffc00f08947 */ /* 0x004fea000383ffff */
.L_x_309:
[----:B------:R-:W-:Y:S05]  /*c510*/  BSYNC B0 ;  /* 0x0000000000007941 */ /* 0x000fea0003800000 */
.L_x_308:
[----:B------:R-:W-:Y:S05]  /*c520*/  EXIT ;  /* 0x000000000000794d */ /* 0x000fea0003800000 */
.L_x_22:
[----:B---3--:R3:W4:Y:S02]  /*c530*/  SYNCS.PHASECHK.TRANS64.TRYWAIT P1, [R3+URZ], R0 ;  /* 0x00000000030075a7 */ /* 0x008724000802017f */
[----:B----4-:R-:W-:Y:S05]  /*c540*/  @!P1 NANOSLEEP.SYNCS 0x989680 ;  /* 0x009896800000995d */ /* 0x010fea0003900000 */
[----:B------:R-:W4:Y:S02]  /*c550*/  @!P1 SYNCS.PHASECHK.TRANS64 P1, [R3+URZ], R0 ;  /* 0x00000000030095a7 */ /* 0x000f24000802007f */
[----:B----4-:R-:W-:Y:S05]  /*c560*/  @!P1 BRA `(.L_x_22) ;  /* 0xfffffffc00f09947 */ /* 0x010fea000383ffff */
[----:B------:R-:W-:Y:S05]  /*c570*/  BRA `(.L_x_21) ;  /* 0xffffff5000007947 */ /* 0x000fea000383ffff */
.L_x_27:
[----:B-1----:R1:W2:Y:S02]  /*c580*/  SYNCS.PHASECHK.TRANS64.TRYWAIT P1, [R5+URZ], R4 ;  /* 0x00000004050075a7 */ /* 0x0022a4000802017f */
[----:B--2---:R-:W-:Y:S05]  /*c590*/  @!P1 NANOSLEEP.SYNCS 0x989680 ;  /* 0x009896800000995d */ /* 0x004fea0003900000 */
[----:B------:R-:W2:Y:S02]  /*c5a0*/  @!P1 SYNCS.PHASECHK.TRANS64 P1, [R5+URZ], R4 ;  /* 0x00000004050095a7 */ /* 0x000ea4000802007f */
[----:B--2---:R-:W-:Y:S05]  /*c5b0*/  @!P1 BRA `(.L_x_27) ;  /* 0xfffffffc00f09947 */ /* 0x004fea000383ffff */
[----:B------:R-:W-:Y:S05]  /*c5c0*/  BRA `(.L_x_26) ;  /* 0xffffff5000e07947 */ /* 0x000fea000383ffff */
.L_x_296:
[----:B------:R-:W-:Y:S01]  /*c5d0*/  BSSY B1, `(.L_x_320) ;  /* 0x0000006000017945 */ /* 0x000fe20003800000 */
[----:B------:R-:W-:-:S07]  /*c5e0*/  IMAD.MOV.U32 R15, RZ, RZ, -0x1 ;  /* 0xffffffffff0f7424 */ /* 0x000fce00078e00ff */
[----:B------:R-:W-:Y:S05]  /*c5f0*/  WARPSYNC.COLLECTIVE R15, `(.L_x_321) ;  /* 0x000000000f0c7348 */ /* 0x000fea0003c00000 */
[----:B------:R-:W-:Y:S02]  /*c600*/  ELECT P6, UR62, PT ;  /* 0x00000000003e782f */ /* 0x000fe400038c0000 */
[----:B------:R-:W-:Y:S01]  /*c610*/  MOV R14, UR62 ;  /* 0x0000003e000e7c02 */ /* 0x000fe20008000f00 */
[----:B------:R-:W-:Y:S10]  /*c620*/  ENDCOLLECTIVE ;  /* 0x000000000000791b */ /* 0x000ff40003800000 */
.L_x_321:
[----:B------:R-:W-:Y:S05]  /*c630*/  BSYNC B1 ;  /* 0x0000000000017941 */ /* 0x000fea0003800000 */
.L_x_320:
[----:B------:R-:W-:Y:S05]  /*c640*/  BRA `(.L_x_322) ;  /* 0xffffffec008c7947 */ /* 0x000fea000383ffff */
.L_x_299:
[----:B-1----:R1:W2:Y:S02]  /*c650*/  SYNCS.PHASECHK.TRANS64.TRYWAIT P0, [R22+URZ+0x48], R13 ;  /* 0x0000480d160075a7 */ /* 0x0022a4000800017f */
[----:B--2---:R-:W-:Y:S05]  /*c660*/  @!P0 NANOSLEEP.SYNCS 0x989680 ;  /* 0x009896800000895d */ /* 0x004fea0003900000 */
[----:B------:R-:W2:Y:S02]  /*c670*/  @!P0 SYNCS.PHASECHK.TRANS64 P0, [R22+URZ+0x48], R13 ;  /* 0x0000480d160085a7 */ /* 0x000ea4000800007f */
[----:B--2---:R-:W-:Y:S05]  /*c680*/  @!P0 BRA `(.L_x_299) ;  /* 0xfffffffc00f08947 */ /* 0x004fea000383ffff */
[----:B------:R-:W-:Y:S05]  /*c690*/  BRA `(.L_x_323) ;  /* 0xffffffec00cc7947 */ /* 0x000fea000383ffff */
.L_x_307:
[----:B------:R-:W-:Y:S01]  /*c6a0*/  BSSY B0, `(.L_x_324) ;  /* 0x0000006000007945 */ /* 0x000fe20003800000 */
[----:B------:R-:W-:-:S07]  /*c6b0*/  IMAD.MOV.U32 R15, RZ, RZ, -0x1 ;  /* 0xffffffffff0f7424 */ /* 0x000fce00078e00ff */
[----:B------:R-:W-:Y:S05]  /*c6c0*/  WARPSYNC.COLLECTIVE R15, `(.L_x_325) ;  /* 0x000000000f0c7348 */ /* 0x000fea0003c00000 */
[----:B------:R-:W-:Y:S02]  /*c6d0*/  ELECT P6, UR62, PT ;  /* 0x00000000003e782f */ /* 0x000fe400038c0000 */
[----:B------:R-:W-:Y:S01]  /*c6e0*/  MOV R14, UR62 ;  /* 0x0000003e000e7c02 */ /* 0x000fe20008000f00 */
[----:B------:R-:W-:Y:S10]  /*c6f0*/  ENDCOLLECTIVE ;  /* 0x000000000000791b */ /* 0x000ff40003800000 */
.L_x_325:
[----:B------:R-:W-:Y:S05]  /*c700*/  BSYNC B0 ;  /* 0x0000000000007941 */ /* 0x000fea0003800000 */
.L_x_324:
[----:B------:R-:W-:Y:S05]  /*c710*/  BRA `(.L_x_326) ;  /* 0xfffffff8001c7947 */ /* 0x000fea000383ffff */
.L_x_311:
[----:B0-----:R0:W1:Y:S02]  /*c720*/  SYNCS.PHASECHK.TRANS64.TRYWAIT P0, [R7+URZ], R4 ;  /* 0x00000004070075a7 */ /* 0x001064000800017f */
[----:B-1----:R-:W-:Y:S05]  /*c730*/  @!P0 NANOSLEEP.SYNCS 0x989680 ;  /* 0x009896800000895d */ /* 0x002fea0003900000 */
[----:B------:R-:W1:Y:S02]  /*c740*/  @!P0 SYNCS.PHASECHK.TRANS64 P0, [R7+URZ], R4 ;  /* 0x00000004070085a7 */ /* 0x000e64000800007f */
[----:B-1----:R-:W-:Y:S05]  /*c750*/  @!P0 BRA `(.L_x_311) ;  /* 0xfffffffc00f08947 */ /* 0x002fea000383ffff */
[----:B------:R-:W-:Y:S05]  /*c760*/  BRA `(.L_x_327) ;  /* 0xfffffff8005c7947 */ /* 0x000fea000383ffff */
.L_x_312:
[----:B0-----:R0:W1:Y:S02]  /*c770*/  SYNCS.PHASECHK.TRANS64.TRYWAIT P0, [R8+URZ], R5 ;  /* 0x00000005080075a7 */ /* 0x001064000800017f */
[----:B-1----:R-:W-:Y:S05]  /*c780*/  @!P0 NANOSLEEP.SYNCS 0x989680 ;  /* 0x009896800000895d */ /* 0x002fea0003900000 */
[----:B------:R-:W1:Y:S02]  /*c790*/  @!P0 SYNCS.PHASECHK.TRANS64 P0, [R8+URZ], R5 ;  /* 0x00000005080085a7 */ /* 0x000e64000800007f */
[----:B-1----:R-:W-:Y:S05]  /*c7a0*/  @!P0 BRA `(.L_x_312) ;  /* 0xfffffffc00f08947 */ /* 0x002fea000383ffff */
[----:B------:R-:W-:Y:S05]  /*c7b0*/  BRA `(.L_x_328) ;  /* 0xfffffff8006c7947 */ /* 0x000fea000383ffff */
.L_x_313:
[----:B0-----:R0:W1:Y:S02]  /*c7c0*/  SYNCS.PHASECHK.TRANS64.TRYWAIT P0, [R9+URZ], R4 ;  /* 0x00000004090075a7 */ /* 0x001064000800017f */
[----:B-1----:R-:W-:Y:S05]  /*c7d0*/  @!P0 NANOSLEEP.SYNCS 0x989680 ;  /* 0x009896800000895d */ /* 0x002fea0003900000 */
[----:B------:R-:W1:Y:S02]  /*c7e0*/  @!P0 SYNCS.PHASECHK.TRANS64 P0, [R9+URZ], R4 ;  /* 0x00000004090085a7 */ /* 0x000e64000800007f */
[----:B-1----:R-:W-:Y:S05]  /*c7f0*/  @!P0 BRA `(.L_x_313) ;  /* 0xfffffffc00f08947 */ /* 0x002fea000383ffff */
[----:B------:R-:W-:Y:S05]  /*c800*/  BRA `(.L_x_329) ;  /* 0xfffffff8007c7947 */ /* 0x000fea000383ffff */
.L_x_314:
[----:B0-----:R0:W1:Y:S02]  /*c810*/  SYNCS.PHASECHK.TRANS64.TRYWAIT P0, [R8+URZ], R5 ;  /* 0x00000005080075a7 */ /* 0x001064000800017f */
[----:B-1----:R-:W-:Y:S05]  /*c820*/  @!P0 NANOSLEEP.SYNCS 0x989680 ;  /* 0x009896800000895d */ /* 0x002fea0003900000 */
[----:B------:R-:W1:Y:S02]  /*c830*/  @!P0 SYNCS.PHASECHK.TRANS64 P0, [R8+URZ], R5 ;  /* 0x00000005080085a7 */ /* 0x000e64000800007f */
[----:B-1----:R-:W-:Y:S05]  /*c840*/  @!P0 BRA `(.L_x_314) ;  /* 0xfffffffc00f08947 */ /* 0x002fea000383ffff */
[----:B------:R-:W-:Y:S05]  /*c850*/  BRA `(.L_x_330) ;  /* 0xfffffff8008c7947 */ /* 0x000fea000383ffff */
.L_x_315:
[----:B0-----:R0:W1:Y:S02]  /*c860*/  SYNCS.PHASECHK.TRANS64.TRYWAIT P0, [R9+URZ], R4 ;  /* 0x00000004090075a7 */ /* 0x001064000800017f */
[----:B-1----:R-:W-:Y:S05]  /*c870*/  @!P0 NANOSLEEP.SYNCS 0x989680 ;  /* 0x009896800000895d */ /* 0x002fea0003900000 */
[----:B------:R-:W1:Y:S02]  /*c880*/  @!P0 SYNCS.PHASECHK.TRANS64 P0, [R9+URZ], R4 ;  /* 0x00000004090085a7 */ /* 0x000e64000800007f */
[----:B-1----:R-:W-:Y:S05]  /*c890*/  @!P0 BRA `(.L_x_315) ;  /* 0xfffffffc00f08947 */ /* 0x002fea000383ffff */
[----:B------:R-:W-:Y:S05]  /*c8a0*/  BRA `(.L_x_331) ;  /* 0xfffffff8009c7947 */ /* 0x000fea000383ffff */
.L_x_316:
[----:B0-----:R0:W1:Y:S02]  /*c8b0*/  SYNCS.PHASECHK.TRANS64.TRYWAIT P0, [R8+URZ], R5 ;  /* 0x00000005080075a7 */ /* 0x001064000800017f */
[----:B-1----:R-:W-:Y:S05]  /*c8c0*/  @!P0 NANOSLEEP.SYNCS 0x989680 ;  /* 0x009896800000895d */ /* 0x002fea0003900000 */
[----:B------:R-:W1:Y:S02]  /*c8d0*/  @!P0 SYNCS.PHASECHK.TRANS64 P0, [R8+URZ], R5 ;  /* 0x00000005080085a7 */ /* 0x000e64000800007f */
[----:B-1----:R-:W-:Y:S05]  /*c8e0*/  @!P0 BRA `(.L_x_316) ;  /* 0xfffffffc00f08947 */ /* 0x002fea000383ffff */
[----:B------:R-:W-:Y:S05]  /*c8f0*/  BRA `(.L_x_332) ;  /* 0xfffffff800ac7947 */ /* 0x000fea000383ffff */
.L_x_317:
[----:B0-----:R0:W1:Y:S02]  /*c900*/  SYNCS.PHASECHK.TRANS64.TRYWAIT P0, [R9+URZ], R4 ;  /* 0x00000004090075a7 */ /* 0x001064000800017f */
[----:B-1----:R-:W-:Y:S05]  /*c910*/  @!P0 NANOSLEEP.SYNCS 0x989680 ;  /* 0x009896800000895d */ /* 0x002fea0003900000 */
[----:B------:R-:W1:Y:S02]  /*c920*/  @!P0 SYNCS.PHASECHK.TRANS64 P0, [R9+URZ], R4 ;  /* 0x00000004090085a7 */ /* 0x000e64000800007f */
[----:B-1----:R-:W-:Y:S05]  /*c930*/  @!P0 BRA `(.L_x_317) ;  /* 0xfffffffc00f08947 */ /* 0x002fea000383ffff */
[----:B------:R-:W-:Y:S05]  /*c940*/  BRA `(.L_x_333) ;  /* 0xfffffff800bc7947 */ /* 0x000fea000383ffff */
.L_x_318:
[----:B0-----:R0:W1:Y:S02]  /*c950*/  SYNCS.PHASECHK.TRANS64.TRYWAIT P0, [R6+URZ], R5 ;  /* 0x00000005060075a7 */ /* 0x001064000800017f */
[----:B-1----:R-:W-:Y:S05]  /*c960*/  @!P0 NANOSLEEP.SYNCS 0x989680 ;  /* 0x009896800000895d */ /* 0x002fea0003900000 */
[----:B------:R-:W1:Y:S02]  /*c970*/  @!P0 SYNCS.PHASECHK.TRANS64 P0, [R6+URZ], R5 ;  /* 0x00000005060085a7 */ /* 0x000e64000800007f */
[----:B-1----:R-:W-:Y:S05]  /*c980*/  @!P0 BRA `(.L_x_318) ;  /* 0xfffffffc00f08947 */ /* 0x002fea000383ffff */
[----:B------:R-:W-:Y:S05]  /*c990*/  BRA `(.L_x_334) ;  /* 0xfffffff800c47947 */ /* 0x000fea000383ffff */
.L_x_335:
[----:B------:R-:W-:-:S00]  /*c9a0*/  BRA `(.L_x_335) ;  /* 0xfffffffc00fc7947 */ /* 0x000fc0000383ffff */
[----:B------:R-:W-:-:S00]  /*c9b0*/  NOP ;  /* 0x0000000000007918 */ /* 0x000fc00000000000 */
        /* <DEDUP_REMOVED lines=12> */
.L_x_336:


//--------------------- .nv.global.init           --------------------------
	.section	.nv.global.init,"aw",@progbits
.nv.global.init:
	.type		$str$22,@object
	.size		$str$22,($str$23 - $str$22)
$str$22:
        /*0000*/ 	.byte	0x6b, 0x5f, 0x74, 0x69, 0x6c, 0x65, 0x5f, 0x63, 0x6f, 0x75, 0x6e, 0x74, 0x20, 0x3e, 0x3d, 0x20
        /*0010*/ 	.byte	0x31, 0x00
	.type		$str$23,@object
	.size		$str$23,(__unnamed_1 - $str$23)
$str$23:
        /*0012*/ 	.byte	0x2f, 0x74, 0x6d, 0x70, 0x2f, 0x63, 0x75, 0x74, 0x6c, 0x61, 0x73, 0x73, 0x5f, 0x73, 0x77, 0x65
        /*0022*/ 	.byte	0x65, 0x70, 0x5f, 0x73, 0x72, 0x63, 0x2f, 0x69, 0x6e, 0x63, 0x6c, 0x75, 0x64, 0x65, 0x2f, 0x63
        /*0032*/ 	.byte	0x75, 0x74, 0x6c, 0x61, 0x73, 0x73, 0x2f, 0x67, 0x65, 0x6d, 0x6d, 0x2f, 0x63, 0x6f, 0x6c, 0x6c
        /*0042*/ 	.byte	0x65, 0x63, 0x74, 0x69, 0x76, 0x65, 0x2f, 0x73, 0x6d, 0x39, 0x30, 0x5f, 0x6d, 0x6d, 0x61, 0x5f
        /*0052*/ 	.byte	0x74, 0x6d, 0x61, 0x5f, 0x67, 0x6d, 0x6d, 0x61, 0x5f, 0x73, 0x73, 0x5f, 0x77, 0x61, 0x72, 0x70
        /*0062*/ 	.byte	0x73, 0x70, 0x65, 0x63, 0x69, 0x61, 0x6c, 0x69, 0x7a, 0x65, 0x64, 0x2e, 0x68, 0x70, 0x70, 0x00
	.type		__unnamed_1,@object
	.size		__unnamed_1,(.L_0 - __unnamed_1)
__unnamed_1:
        /*0072*/ 	.byte	0x76, 0x6f, 0x69, 0x64, 0x20, 0x63, 0x75, 0x74, 0x6c, 0x61, 0x73, 0x73, 0x3a, 0x3a, 0x67, 0x65
        /* <DEDUP_REMOVED lines=180> */
        /*0bc2*/ 	.byte	0x6e, 0x74, 0x69, 0x74, 0x79, 0x5d, 0x00
.L_0:


//--------------------- .nv.shared._ZN7cutlass13device_kernelINS_4gemm6kernel13GemmUniversalIN4cute5tupleIJiiiiEEENS1_10collective13CollectiveMmaINS1_34MainloopSm90TmaGmmaWarpSpecializedILi9ENS5_IJNS4_1CILi1EEENSA_ILi2EEESB_EEENS1_35KernelTmaWarpSpecializedCooperativeEEENS5_IJNSA_ILi256EEENSA_ILi128EEENSA_ILi32EEEEEENS_6half_tENS5_IJlSB_lEEESK_SL_NS4_8TiledMMAINS4_8MMA_AtomIJNS4_4SM904GMMA26MMA_64x128x16_F32F16F16_SSILNSP_5MajorE0ELSR_0ELNSP_7ScaleInE1ELSS_1EEEEEENS4_6LayoutINS5_IJSC_SB_SB_EEENS5_IJSB_NSA_ILi0EEESX_EEEEENS5_IJNS4_10UnderscoreES10_S10_EEEEENS4_23SM90_TMA_LOAD_MULTICASTENS4_14ComposedLayoutINS4_7SwizzleILi2ELi4ELi3EEENS4_18smem_ptr_flag_bitsILi16EEENSV_INS5_IJNSA_ILi8EEESI_EEENS5_IJSI_SB_EEEEEEEvNS4_8identityENS4_13SM90_TMA_LOADES1D_vS1E_EENS_8epilogue10collective6detail29Sm90TmaWarpSpecializedAdapterINS1I_15DefaultEpilogueISK_SL_SL_NS1H_6thread17LinearCombinationISK_Li1EffLNS1M_9ScaleType4KindE0ELNS_15FloatRoundStyleE2ESK_EENS1_15EpilogueDefaultEEEEEvvEEEEvNT_6ParamsE --------------------------
	.section	.nv.shared._ZN7cutlass13device_kernelINS_4gemm6kernel13GemmUniversalIN4cute5tupleIJiiiiEEENS1_10collective13CollectiveMmaINS1_34MainloopSm90TmaGmmaWarpSpecializedILi9ENS5_IJNS4_1CILi1EEENSA_ILi2EEESB_EEENS1_35KernelTmaWarpSpecializedCooperativeEEENS5_IJNSA_ILi256EEENSA_ILi128EEENSA_ILi32EEEEEENS_6half_tENS5_IJlSB_lEEESK_SL_NS4_8TiledMMAINS4_8MMA_AtomIJNS4_4SM904GMMA26MMA_64x128x16_F32F16F16_SSILNSP_5MajorE0ELSR_0ELNSP_7ScaleInE1ELSS_1EEEEEENS4_6LayoutINS5_IJSC_SB_SB_EEENS5_IJSB_NSA_ILi0EEESX_EEEEENS5_IJNS4_10UnderscoreES10_S10_EEEEENS4_23SM90_TMA_LOAD_MULTICASTENS4_14ComposedLayoutINS4_7SwizzleILi2ELi4ELi3EEENS4_18smem_ptr_flag_bitsILi16EEENSV_INS5_IJNSA_ILi8EEESI_EEENS5_IJSI_SB_EEEEEEEvNS4_8identityENS4_13SM90_TMA_LOADES1D_vS1E_EENS_8epilogue10collective6detail29Sm90TmaWarpSpecializedAdapterINS1I_15DefaultEpilogueISK_SL_SL_NS1H_6thread17LinearCombinationISK_Li1EffLNS1M_9ScaleType4KindE0ELNS_15FloatRoundStyleE2ESK_EENS1_15EpilogueDefaultEEEEEvvEEEEvNT_6ParamsE,"aw",@nobits
	.sectionflags	@""
	.align	16
	.zero		1024


//--------------------- .nv.shared.reserved.0     --------------------------
	.section	.nv.shared.reserved.0,"aw",@nobits
	.weak		__nv_reservedSMEM_offset_0_alias
	.size		__nv_reservedSMEM_offset_0_alias, 0, 0
	.other		__nv_reservedSMEM_offset_0_alias,@"STO_CUDA_RESERVED_SHARED STV_DEFAULT"
__nv_reservedSMEM_offset_0_alias:
	.zero		0


//--------------------- .nv.global                --------------------------
	.section	.nv.global,"aw",@nobits
.nv.global:
	.type		_ZN39_INTERNAL_f4da1dd4_4_k_cu_41e1c558_24984cute1_E,@object
	.size		_ZN39_INTERNAL_f4da1dd4_4_k_cu_41e1c558_24984cute1_E,(_ZN39_INTERNAL_f4da1dd4_4_k_cu_41e1c558_24984cuda3std3__45__cpo6cbeginE - _ZN39_INTERNAL_f4da1dd4_4_k_cu_41e1c558_24984cute1_E)
_ZN39_INTERNAL_f4da1dd4_4_k_cu_41e1c558_24984cute1_E:
	.zero		1
	.type		_ZN39_INTERNAL_f4da1dd4_4_k_cu_41e1c558_24984cuda3std3__45__cpo6cbeginE,@object
	.size		_ZN39_INTERNAL_f4da1dd4_4_k_cu_41e1c558_24984cuda3std3__45__cpo6cbeginE,(_ZN39_INTERNAL_f4da1dd4_4_k_cu_41e1c558_24984cuda3std3__48in_placeE - _ZN39_INTERNAL_f4da1dd4_4_k_cu_41e1c558_24984cuda3std3__45__cpo6cbeginE)
_ZN39_INTERNAL_f4da1dd4_4_k_cu_41e1c558_24984cuda3std3__45__cpo6cbeginE:
	.zero		1
	.type		_ZN39_INTERNAL_f4da1dd4_4_k_cu_41e1c558_24984cuda3std3__48in_placeE,@object
	.size		_ZN39_INTERNAL_f4da1dd4_4_k_cu_41e1c558_24984cuda3std3__48in_placeE,(_ZN39_INTERNAL_f4da1dd4_4_k_cu_41e1c558_24984cuda3std6ranges3__45__cpo9iter_moveE - _ZN39_INTERNAL_f4da1dd4_4_k_cu_41e1c558_24984cuda3std3__48in_placeE)
_ZN39_INTERNAL_f4da1dd4_4_k_cu_41e1c558_24984cuda3std3__48in_placeE:
	.zero		1
	.type		_ZN39_INTERNAL_f4da1dd4_4_k_cu_41e1c558_24984cuda3std6ranges3__45__cpo9iter_moveE,@object
	.size		_ZN39_INTERNAL_f4da1dd4_4_k_cu_41e1c558_24984cuda3std6ranges3__45__cpo9iter_moveE,(_ZN39_INTERNAL_f4da1dd4_4_k_cu_41e1c558_24984cuda3std3__45__cpo5beginE - _ZN39_INTERNAL_f4da1dd4_4_k_cu_41e1c558_24984cuda3std6ranges3__45__cpo9iter_moveE)
_ZN39_INTERNAL_f4da1dd4_4_k_cu_41e1c558_24984cuda3std6ranges3__45__cpo9iter_moveE:
	.zero		1
	.type		_ZN39_INTERNAL_f4da1dd4_4_k_cu_41e1c558_24984cuda3std3__45__cpo5beginE,@object
	.size		_ZN39_INTERNAL_f4da1dd4_4_k_cu_41e1c558_24984cuda3std3__45__cpo5beginE,(_ZN39_INTERNAL_f4da1dd4_4_k_cu_41e1c558_24984cuda3std3__441_GLOBAL__N__f4da1dd4_4_k_cu_41e1c558_24986ignoreE - _ZN39_INTERNAL_f4da1dd4_4_k_cu_41e1c558_24984cuda3std3__45__cpo5beginE)
_ZN39_INTERNAL_f4da1dd4_4_k_cu_41e1c558_24984cuda3std3__45__cpo5beginE:
	.zero		1
	.type		_ZN39_INTERNAL_f4da1dd4_4_k_cu_41e1c558_24984cuda3std3__441_GLOBAL__N__f4da1dd4_4_k_cu_41e1c558_24986ignoreE,@object
	.size		_ZN39_INTERNAL_f4da1dd4_4_k_cu_41e1c558_24984cuda3std3__441_GLOBAL__N__f4da1dd4_4_k_cu_41e1c558_24986ignoreE,(_ZN39_INTERNAL_f4da1dd4_4_k_cu_41e1c558_24984cute7productE - _ZN39_INTERNAL_f4da1dd4_4_k_cu_41e1c558_24984cuda3std3__441_GLOBAL__N__f4da1dd4_4_k_cu_41e1c558_24986ignoreE)
_ZN39_INTERNAL_f4da1dd4_4_k_cu_41e1c558_24984cuda3std3__441_GLOBAL__N__f4da1dd4_4_k_cu_41e1c558_24986ignoreE:
	.zero		1
	.type		_ZN39_INTERNAL_f4da1dd4_4_k_cu_41e1c558_24984cute7productE,@object
	.size		_ZN39_INTERNAL_f4da1dd4_4_k_cu_41e1c558_24984cute7productE,(_ZN39_INTERNAL_f4da1dd4_4_k_cu_41e1c558_24984cuda3std3__45__cpo3endE - _ZN39_INTERNAL_f4da1dd4_4_k_cu_41e1c558_24984cute7productE)
_ZN39_INTERNAL_f4da1dd4_4_k_cu_41e1c558_24984cute7productE:
	.zero		1
	.type		_ZN39_INTERNAL_f4da1dd4_4_k_cu_41e1c558_24984cuda3std3__45__cpo3endE,@object
	.size		_ZN39_INTERNAL_f4da1dd4_4_k_cu_41e1c558_24984cuda3std3__45__cpo3endE,(_ZN39_INTERNAL_f4da1dd4_4_k_cu_41e1c558_24984cuda3std3__419piecewise_constructE - _ZN39_INTERNAL_f4da1dd4_4_k_cu_41e1c558_24984cuda3std3__45__cpo3endE)
_ZN39_INTERNAL_f4da1dd4_4_k_cu_41e1c558_24984cuda3std3__45__cpo3endE:
	.zero		1
	.type		_ZN39_INTERNAL_f4da1dd4_4_k_cu_41e1c558_24984cuda3std3__419piecewise_constructE,@object
	.size		_ZN39_INTERNAL_f4da1dd4_4_k_cu_41e1c558_24984cuda3std3__419piecewise_constructE,(_ZN39_INTERNAL_f4da1dd4_4_k_cu_41e1c558_24984cuda3std3__45__cpo4cendE - _ZN39_INTERNAL_f4da1dd4_4_k_cu_41e1c558_24984cuda3std3__419piecewise_constructE)
_ZN39_INTERNAL_f4da1dd4_4_k_cu_41e1c558_24984cuda3std3__419piecewise_constructE:
	.zero		1
	.type		_ZN39_INTERNAL_f4da1dd4_4_k_cu_41e1c558_24984cuda3std3__45__cpo4cendE,@object
	.size		_ZN39_INTERNAL_f4da1dd4_4_k_cu_41e1c558_24984cuda3std3__45__cpo4cendE,(_ZN39_INTERNAL_f4da1dd4_4_k_cu_41e1c558_24984cuda3std6ranges3__45__cpo4swapE - _ZN39_INTERNAL_f4da1dd4_4_k_cu_41e1c558_24984cuda3std3__45__cpo4cendE)
_ZN39_INTERNAL_f4da1dd4_4_k_cu_41e1c558_24984cuda3std3__45__cpo4cendE:
	.zero		1
	.type		_ZN39_INTERNAL_f4da1dd4_4_k_cu_41e1c558_24984cuda3std6ranges3__45__cpo4swapE,@object
	.size		_ZN39_INTERNAL_f4da1dd4_4_k_cu_41e1c558_24984cuda3std6ranges3__45__cpo4swapE,(.L_8 - _ZN39_INTERNAL_f4da1dd4_4_k_cu_41e1c558_24984cuda3std6ranges3__45__cpo4swapE)
_ZN39_INTERNAL_f4da1dd4_4_k_cu_41e1c558_24984cuda3std6ranges3__45__cpo4swapE:
	.zero		1
.L_8:


//--------------------- .nv.constant0._ZN7cutlass13device_kernelINS_4gemm6kernel13GemmUniversalIN4cute5tupleIJiiiiEEENS1_10collective13CollectiveMmaINS1_34MainloopSm90TmaGmmaWarpSpecializedILi9ENS5_IJNS4_1CILi1EEENSA_ILi2EEESB_EEENS1_35KernelTmaWarpSpecializedCooperativeEEENS5_IJNSA_ILi256EEENSA_ILi128EEENSA_ILi32EEEEEENS_6half_tENS5_IJlSB_lEEESK_SL_NS4_8TiledMMAINS4_8MMA_AtomIJNS4_4SM904GMMA26MMA_64x128x16_F32F16F16_SSILNSP_5MajorE0ELSR_0ELNSP_7ScaleInE1ELSS_1EEEEEENS4_6LayoutINS5_IJSC_SB_SB_EEENS5_IJSB_NSA_ILi0EEESX_EEEEENS5_IJNS4_10UnderscoreES10_S10_EEEEENS4_23SM90_TMA_LOAD_MULTICASTENS4_14ComposedLayoutINS4_7SwizzleILi2ELi4ELi3EEENS4_18smem_ptr_flag_bitsILi16EEENSV_INS5_IJNSA_ILi8EEESI_EEENS5_IJSI_SB_EEEEEEEvNS4_8identityENS4_13SM90_TMA_LOADES1D_vS1E_EENS_8epilogue10collective6detail29Sm90TmaWarpSpecializedAdapterINS1I_15DefaultEpilogueISK_SL_SL_NS1H_6thread17LinearCombinationISK_Li1EffLNS1M_9ScaleType4KindE0ELNS_15FloatRoundStyleE2ESK_EENS1_15EpilogueDefaultEEEEEvvEEEEvNT_6ParamsE --------------------------
	.section	.nv.constant0._ZN7cutlass13device_kernelINS_4gemm6kernel13GemmUniversalIN4cute5tupleIJiiiiEEENS1_10collective13CollectiveMmaINS1_34MainloopSm90TmaGmmaWarpSpecializedILi9ENS5_IJNS4_1CILi1EEENSA_ILi2EEESB_EEENS1_35KernelTmaWarpSpecializedCooperativeEEENS5_IJNSA_ILi256EEENSA_ILi128EEENSA_ILi32EEEEEENS_6half_tENS5_IJlSB_lEEESK_SL_NS4_8TiledMMAINS4_8MMA_AtomIJNS4_4SM904GMMA26MMA_64x128x16_F32F16F16_SSILNSP_5MajorE0ELSR_0ELNSP_7ScaleInE1ELSS_1EEEEEENS4_6LayoutINS5_IJSC_SB_SB_EEENS5_IJSB_NSA_ILi0EEESX_EEEEENS5_IJNS4_10UnderscoreES10_S10_EEEEENS4_23SM90_TMA_LOAD_MULTICASTENS4_14ComposedLayoutINS4_7SwizzleILi2ELi4ELi3EEENS4_18smem_ptr_flag_bitsILi16EEENSV_INS5_IJNSA_ILi8EEESI_EEENS5_IJSI_SB_EEEEEEEvNS4_8identityENS4_13SM90_TMA_LOADES1D_vS1E_EENS_8epilogue10collective6detail29Sm90TmaWarpSpecializedAdapterINS1I_15DefaultEpilogueISK_SL_SL_NS1H_6thread17LinearCombinationISK_Li1EffLNS1M_9ScaleType4KindE0ELNS_15FloatRoundStyleE2ESK_EENS1_15EpilogueDefaultEEEEEvvEEEEvNT_6ParamsE,"a",@progbits
	.sectionflags	@""
	.align	4
.nv.constant0._ZN7cutlass13device_kernelINS_4gemm6kernel13GemmUniversalIN4cute5tupleIJiiiiEEENS1_10collective13CollectiveMmaINS1_34MainloopSm90TmaGmmaWarpSpecializedILi9ENS5_IJNS4_1CILi1EEENSA_ILi2EEESB_EEENS1_35KernelTmaWarpSpecializedCooperativeEEENS5_IJNSA_ILi256EEENSA_ILi128EEENSA_ILi32EEEEEENS_6half_tENS5_IJlSB_lEEESK_SL_NS4_8TiledMMAINS4_8MMA_AtomIJNS4_4SM904GMMA26MMA_64x128x16_F32F16F16_SSILNSP_5MajorE0ELSR_0ELNSP_7ScaleInE1ELSS_1EEEEEENS4_6LayoutINS5_IJSC_SB_SB_EEENS5_IJSB_NSA_ILi0EEESX_EEEEENS5_IJNS4_10UnderscoreES10_S10_EEEEENS4_23SM90_TMA_LOAD_MULTICASTENS4_14ComposedLayoutINS4_7SwizzleILi2ELi4ELi3EEENS4_18smem_ptr_flag_bitsILi16EEENSV_INS5_IJNSA_ILi8EEESI_EEENS5_IJSI_SB_EEEEEEEvNS4_8identityENS4_13SM90_TMA_LOADES1D_vS1E_EENS_8epilogue10collective6detail29Sm90TmaWarpSpecializedAdapterINS1I_15DefaultEpilogueISK_SL_SL_NS1H_6thread17LinearCombinationISK_Li1EffLNS1M_9ScaleType4KindE0ELNS_15FloatRoundStyleE2ESK_EENS1_15EpilogueDefaultEEEEEvvEEEEvNT_6ParamsE:
	.zero		1664


//--------------------- SYMBOLS --------------------------

	.type		.nv.reservedSmem.offset0,@object
	.size		.nv.reservedSmem.offset0,0x4
	.type		__assertfail,@function
